//
// Generated by NVIDIA NVVM Compiler
//
// Compiler Build ID: CL-36424714
// Cuda compilation tools, release 13.0, V13.0.88
// Based on NVVM 20.0.0
//

.version 9.0
.target sm_100
.address_size 64

	// .globl	_Z18gpu_multiplicationPKjjjS0_jjPj

.visible .entry _Z18gpu_multiplicationPKjjjS0_jjPj(
	.param .u64 .ptr .align 1 _Z18gpu_multiplicationPKjjjS0_jjPj_param_0,
	.param .u32 _Z18gpu_multiplicationPKjjjS0_jjPj_param_1,
	.param .u32 _Z18gpu_multiplicationPKjjjS0_jjPj_param_2,
	.param .u64 .ptr .align 1 _Z18gpu_multiplicationPKjjjS0_jjPj_param_3,
	.param .u32 _Z18gpu_multiplicationPKjjjS0_jjPj_param_4,
	.param .u32 _Z18gpu_multiplicationPKjjjS0_jjPj_param_5,
	.param .u64 .ptr .align 1 _Z18gpu_multiplicationPKjjjS0_jjPj_param_6
)
{
	.reg .pred 	%p<22>;
	.reg .b32 	%r<459>;
	.reg .b64 	%rd<101>;

	ld.param.u64 	%rd4, [_Z18gpu_multiplicationPKjjjS0_jjPj_param_0];
	ld.param.u32 	%r96, [_Z18gpu_multiplicationPKjjjS0_jjPj_param_1];
	ld.param.u32 	%r94, [_Z18gpu_multiplicationPKjjjS0_jjPj_param_2];
	ld.param.u64 	%rd5, [_Z18gpu_multiplicationPKjjjS0_jjPj_param_3];
	ld.param.u32 	%r95, [_Z18gpu_multiplicationPKjjjS0_jjPj_param_5];
	ld.param.u64 	%rd6, [_Z18gpu_multiplicationPKjjjS0_jjPj_param_6];
	cvta.to.global.u64 	%rd1, %rd5;
	cvta.to.global.u64 	%rd2, %rd4;
	cvta.to.global.u64 	%rd3, %rd6;
	mov.u32 	%r97, %tid.x;
	mov.u32 	%r98, %ctaid.x;
	mov.u32 	%r99, %ntid.x;
	mad.lo.s32 	%r1, %r98, %r99, %r97;
	setp.ge.u32 	%p1, %r1, %r96;
	setp.eq.s32 	%p2, %r95, 0;
	or.pred  	%p3, %p1, %p2;
	@%p3 bra 	$L__BB0_29;
	setp.ne.s32 	%p4, %r94, 0;
	mul.lo.s32 	%r2, %r94, %r1;
	mul.lo.s32 	%r3, %r95, %r1;
	@%p4 bra 	$L__BB0_13;
	add.s32 	%r313, %r95, -1;
	and.b32  	%r4, %r95, 7;
	setp.lt.u32 	%p14, %r313, 7;
	mov.b32 	%r426, 0;
	@%p14 bra 	$L__BB0_5;
	and.b32  	%r426, %r95, -8;
	neg.s32 	%r424, %r426;
	add.s32 	%r423, %r3, 3;
$L__BB0_4:
	.pragma "nounroll";
	add.s32 	%r314, %r423, -3;
	shr.u32 	%r315, %r314, 5;
	mul.wide.u32 	%rd71, %r315, 4;
	add.s64 	%rd72, %rd3, %rd71;
	ld.global.u32 	%r316, [%rd72];
	and.b32  	%r317, %r314, 31;
	mov.b32 	%r318, 1;
	shl.b32 	%r319, %r318, %r317;
	not.b32 	%r320, %r319;
	and.b32  	%r321, %r316, %r320;
	st.global.u32 	[%rd72], %r321;
	add.s32 	%r322, %r423, -2;
	shr.u32 	%r323, %r322, 5;
	mul.wide.u32 	%rd73, %r323, 4;
	add.s64 	%rd74, %rd3, %rd73;
	ld.global.u32 	%r324, [%rd74];
	and.b32  	%r325, %r322, 31;
	shl.b32 	%r326, %r318, %r325;
	not.b32 	%r327, %r326;
	and.b32  	%r328, %r324, %r327;
	st.global.u32 	[%rd74], %r328;
	add.s32 	%r329, %r423, -1;
	shr.u32 	%r330, %r329, 5;
	mul.wide.u32 	%rd75, %r330, 4;
	add.s64 	%rd76, %rd3, %rd75;
	ld.global.u32 	%r331, [%rd76];
	and.b32  	%r332, %r329, 31;
	shl.b32 	%r333, %r318, %r332;
	not.b32 	%r334, %r333;
	and.b32  	%r335, %r331, %r334;
	st.global.u32 	[%rd76], %r335;
	add.s32 	%r336, %r423, 4;
	shr.u32 	%r337, %r423, 5;
	mul.wide.u32 	%rd77, %r337, 4;
	add.s64 	%rd78, %rd3, %rd77;
	ld.global.u32 	%r338, [%rd78];
	and.b32  	%r339, %r423, 31;
	shl.b32 	%r340, %r318, %r339;
	not.b32 	%r341, %r340;
	and.b32  	%r342, %r338, %r341;
	st.global.u32 	[%rd78], %r342;
	add.s32 	%r343, %r423, 1;
	shr.u32 	%r344, %r343, 5;
	mul.wide.u32 	%rd79, %r344, 4;
	add.s64 	%rd80, %rd3, %rd79;
	ld.global.u32 	%r345, [%rd80];
	and.b32  	%r346, %r343, 31;
	shl.b32 	%r347, %r318, %r346;
	not.b32 	%r348, %r347;
	and.b32  	%r349, %r345, %r348;
	st.global.u32 	[%rd80], %r349;
	add.s32 	%r350, %r423, 2;
	shr.u32 	%r351, %r350, 5;
	mul.wide.u32 	%rd81, %r351, 4;
	add.s64 	%rd82, %rd3, %rd81;
	ld.global.u32 	%r352, [%rd82];
	and.b32  	%r353, %r350, 31;
	shl.b32 	%r354, %r318, %r353;
	not.b32 	%r355, %r354;
	and.b32  	%r356, %r352, %r355;
	st.global.u32 	[%rd82], %r356;
	add.s32 	%r357, %r423, 3;
	shr.u32 	%r358, %r357, 5;
	mul.wide.u32 	%rd83, %r358, 4;
	add.s64 	%rd84, %rd3, %rd83;
	ld.global.u32 	%r359, [%rd84];
	and.b32  	%r360, %r357, 31;
	shl.b32 	%r361, %r318, %r360;
	not.b32 	%r362, %r361;
	and.b32  	%r363, %r359, %r362;
	st.global.u32 	[%rd84], %r363;
	shr.u32 	%r364, %r336, 5;
	mul.wide.u32 	%rd85, %r364, 4;
	add.s64 	%rd86, %rd3, %rd85;
	ld.global.u32 	%r365, [%rd86];
	and.b32  	%r366, %r336, 31;
	shl.b32 	%r367, %r318, %r366;
	not.b32 	%r368, %r367;
	and.b32  	%r369, %r365, %r368;
	st.global.u32 	[%rd86], %r369;
	add.s32 	%r424, %r424, 8;
	add.s32 	%r423, %r423, 8;
	setp.ne.s32 	%p15, %r424, 0;
	@%p15 bra 	$L__BB0_4;
$L__BB0_5:
	setp.eq.s32 	%p16, %r4, 0;
	@%p16 bra 	$L__BB0_29;
	and.b32  	%r13, %r95, 3;
	setp.lt.u32 	%p17, %r4, 4;
	@%p17 bra 	$L__BB0_8;
	add.s32 	%r370, %r426, %r3;
	shr.u32 	%r371, %r370, 5;
	mul.wide.u32 	%rd87, %r371, 4;
	add.s64 	%rd88, %rd3, %rd87;
	ld.global.u32 	%r372, [%rd88];
	and.b32  	%r373, %r370, 31;
	mov.b32 	%r374, 1;
	shl.b32 	%r375, %r374, %r373;
	not.b32 	%r376, %r375;
	and.b32  	%r377, %r372, %r376;
	st.global.u32 	[%rd88], %r377;
	add.s32 	%r378, %r370, 1;
	shr.u32 	%r379, %r378, 5;
	mul.wide.u32 	%rd89, %r379, 4;
	add.s64 	%rd90, %rd3, %rd89;
	ld.global.u32 	%r380, [%rd90];
	and.b32  	%r381, %r378, 31;
	shl.b32 	%r382, %r374, %r381;
	not.b32 	%r383, %r382;
	and.b32  	%r384, %r380, %r383;
	st.global.u32 	[%rd90], %r384;
	add.s32 	%r385, %r370, 2;
	shr.u32 	%r386, %r385, 5;
	mul.wide.u32 	%rd91, %r386, 4;
	add.s64 	%rd92, %rd3, %rd91;
	ld.global.u32 	%r387, [%rd92];
	and.b32  	%r388, %r385, 31;
	shl.b32 	%r389, %r374, %r388;
	not.b32 	%r390, %r389;
	and.b32  	%r391, %r387, %r390;
	st.global.u32 	[%rd92], %r391;
	add.s32 	%r392, %r370, 3;
	shr.u32 	%r393, %r392, 5;
	mul.wide.u32 	%rd93, %r393, 4;
	add.s64 	%rd94, %rd3, %rd93;
	ld.global.u32 	%r394, [%rd94];
	and.b32  	%r395, %r392, 31;
	shl.b32 	%r396, %r374, %r395;
	not.b32 	%r397, %r396;
	and.b32  	%r398, %r394, %r397;
	st.global.u32 	[%rd94], %r398;
	add.s32 	%r426, %r426, 4;
$L__BB0_8:
	setp.eq.s32 	%p18, %r13, 0;
	@%p18 bra 	$L__BB0_29;
	setp.eq.s32 	%p19, %r13, 1;
	@%p19 bra 	$L__BB0_11;
	add.s32 	%r399, %r426, %r3;
	shr.u32 	%r400, %r399, 5;
	mul.wide.u32 	%rd95, %r400, 4;
	add.s64 	%rd96, %rd3, %rd95;
	ld.global.u32 	%r401, [%rd96];
	and.b32  	%r402, %r399, 31;
	mov.b32 	%r403, 1;
	shl.b32 	%r404, %r403, %r402;
	not.b32 	%r405, %r404;
	and.b32  	%r406, %r401, %r405;
	st.global.u32 	[%rd96], %r406;
	add.s32 	%r407, %r399, 1;
	shr.u32 	%r408, %r407, 5;
	mul.wide.u32 	%rd97, %r408, 4;
	add.s64 	%rd98, %rd3, %rd97;
	ld.global.u32 	%r409, [%rd98];
	and.b32  	%r410, %r407, 31;
	shl.b32 	%r411, %r403, %r410;
	not.b32 	%r412, %r411;
	and.b32  	%r413, %r409, %r412;
	st.global.u32 	[%rd98], %r413;
	add.s32 	%r426, %r426, 2;
$L__BB0_11:
	and.b32  	%r414, %r95, 1;
	setp.eq.b32 	%p20, %r414, 1;
	not.pred 	%p21, %p20;
	@%p21 bra 	$L__BB0_29;
	add.s32 	%r415, %r426, %r3;
	shr.u32 	%r416, %r415, 5;
	mul.wide.u32 	%rd99, %r416, 4;
	add.s64 	%rd100, %rd3, %rd99;
	ld.global.u32 	%r417, [%rd100];
	and.b32  	%r418, %r415, 31;
	mov.b32 	%r419, 1;
	shl.b32 	%r420, %r419, %r418;
	not.b32 	%r421, %r420;
	and.b32  	%r422, %r417, %r421;
	st.global.u32 	[%rd100], %r422;
	bra.uni 	$L__BB0_29;
$L__BB0_13:
	and.b32  	%r18, %r94, 7;
	and.b32  	%r19, %r94, 3;
	and.b32  	%r20, %r94, -8;
	and.b32  	%r21, %r94, 1;
	neg.s32 	%r22, %r20;
	shl.b32 	%r23, %r95, 3;
	mul.lo.s32 	%r24, %r95, 3;
	shl.b32 	%r25, %r95, 2;
	mul.lo.s32 	%r26, %r95, 5;
	mul.lo.s32 	%r27, %r95, 6;
	mul.lo.s32 	%r28, %r95, 7;
	mov.b32 	%r428, 0;
	mov.u32 	%r443, %r428;
$L__BB0_14:
	setp.lt.u32 	%p5, %r94, 8;
	mov.b32 	%r449, 0;
	@%p5 bra 	$L__BB0_17;
	add.s32 	%r430, %r2, 3;
	add.s32 	%r438, %r95, %r428;
	shl.b32 	%r103, %r95, 1;
	add.s32 	%r437, %r103, %r428;
	add.s32 	%r436, %r24, %r428;
	add.s32 	%r435, %r25, %r428;
	add.s32 	%r434, %r26, %r428;
	add.s32 	%r433, %r27, %r428;
	add.s32 	%r432, %r28, %r428;
	mov.u32 	%r431, %r428;
	mov.u32 	%r439, %r22;
$L__BB0_16:
	.pragma "nounroll";
	add.s32 	%r104, %r430, -3;
	shr.u32 	%r105, %r104, 5;
	mul.wide.u32 	%rd7, %r105, 4;
	add.s64 	%rd8, %rd2, %rd7;
	ld.global.u32 	%r106, [%rd8];
	and.b32  	%r107, %r104, 31;
	mov.b32 	%r108, 1;
	shl.b32 	%r109, %r108, %r107;
	shr.u32 	%r110, %r431, 5;
	mul.wide.u32 	%rd9, %r110, 4;
	add.s64 	%rd10, %rd1, %rd9;
	ld.global.u32 	%r111, [%rd10];
	and.b32  	%r112, %r431, 31;
	shl.b32 	%r113, %r108, %r112;
	and.b32  	%r114, %r113, %r109;
	and.b32  	%r115, %r114, %r106;
	and.b32  	%r116, %r115, %r111;
	xor.b32  	%r117, %r116, %r443;
	add.s32 	%r118, %r430, -2;
	shr.u32 	%r119, %r118, 5;
	mul.wide.u32 	%rd11, %r119, 4;
	add.s64 	%rd12, %rd2, %rd11;
	ld.global.u32 	%r120, [%rd12];
	and.b32  	%r121, %r118, 31;
	shl.b32 	%r122, %r108, %r121;
	shr.u32 	%r123, %r438, 5;
	mul.wide.u32 	%rd13, %r123, 4;
	add.s64 	%rd14, %rd1, %rd13;
	ld.global.u32 	%r124, [%rd14];
	and.b32  	%r125, %r438, 31;
	shl.b32 	%r126, %r108, %r125;
	and.b32  	%r127, %r126, %r122;
	and.b32  	%r128, %r127, %r120;
	and.b32  	%r129, %r128, %r124;
	xor.b32  	%r130, %r129, %r117;
	add.s32 	%r131, %r430, -1;
	shr.u32 	%r132, %r131, 5;
	mul.wide.u32 	%rd15, %r132, 4;
	add.s64 	%rd16, %rd2, %rd15;
	ld.global.u32 	%r133, [%rd16];
	and.b32  	%r134, %r131, 31;
	shl.b32 	%r135, %r108, %r134;
	shr.u32 	%r136, %r437, 5;
	mul.wide.u32 	%rd17, %r136, 4;
	add.s64 	%rd18, %rd1, %rd17;
	ld.global.u32 	%r137, [%rd18];
	and.b32  	%r138, %r437, 31;
	shl.b32 	%r139, %r108, %r138;
	and.b32  	%r140, %r139, %r135;
	and.b32  	%r141, %r140, %r133;
	and.b32  	%r142, %r141, %r137;
	xor.b32  	%r143, %r142, %r130;
	add.s32 	%r144, %r430, 4;
	shr.u32 	%r145, %r430, 5;
	mul.wide.u32 	%rd19, %r145, 4;
	add.s64 	%rd20, %rd2, %rd19;
	ld.global.u32 	%r146, [%rd20];
	and.b32  	%r147, %r430, 31;
	shl.b32 	%r148, %r108, %r147;
	shr.u32 	%r149, %r436, 5;
	mul.wide.u32 	%rd21, %r149, 4;
	add.s64 	%rd22, %rd1, %rd21;
	ld.global.u32 	%r150, [%rd22];
	and.b32  	%r151, %r436, 31;
	shl.b32 	%r152, %r108, %r151;
	and.b32  	%r153, %r152, %r148;
	and.b32  	%r154, %r153, %r146;
	and.b32  	%r155, %r154, %r150;
	xor.b32  	%r156, %r155, %r143;
	add.s32 	%r157, %r430, 1;
	shr.u32 	%r158, %r157, 5;
	mul.wide.u32 	%rd23, %r158, 4;
	add.s64 	%rd24, %rd2, %rd23;
	ld.global.u32 	%r159, [%rd24];
	and.b32  	%r160, %r157, 31;
	shl.b32 	%r161, %r108, %r160;
	shr.u32 	%r162, %r435, 5;
	mul.wide.u32 	%rd25, %r162, 4;
	add.s64 	%rd26, %rd1, %rd25;
	ld.global.u32 	%r163, [%rd26];
	and.b32  	%r164, %r435, 31;
	shl.b32 	%r165, %r108, %r164;
	and.b32  	%r166, %r165, %r161;
	and.b32  	%r167, %r166, %r159;
	and.b32  	%r168, %r167, %r163;
	xor.b32  	%r169, %r168, %r156;
	add.s32 	%r170, %r430, 2;
	shr.u32 	%r171, %r170, 5;
	mul.wide.u32 	%rd27, %r171, 4;
	add.s64 	%rd28, %rd2, %rd27;
	ld.global.u32 	%r172, [%rd28];
	and.b32  	%r173, %r170, 31;
	shl.b32 	%r174, %r108, %r173;
	shr.u32 	%r175, %r434, 5;
	mul.wide.u32 	%rd29, %r175, 4;
	add.s64 	%rd30, %rd1, %rd29;
	ld.global.u32 	%r176, [%rd30];
	and.b32  	%r177, %r434, 31;
	shl.b32 	%r178, %r108, %r177;
	and.b32  	%r179, %r178, %r174;
	and.b32  	%r180, %r179, %r172;
	and.b32  	%r181, %r180, %r176;
	xor.b32  	%r182, %r181, %r169;
	add.s32 	%r183, %r430, 3;
	shr.u32 	%r184, %r183, 5;
	mul.wide.u32 	%rd31, %r184, 4;
	add.s64 	%rd32, %rd2, %rd31;
	ld.global.u32 	%r185, [%rd32];
	and.b32  	%r186, %r183, 31;
	shl.b32 	%r187, %r108, %r186;
	shr.u32 	%r188, %r433, 5;
	mul.wide.u32 	%rd33, %r188, 4;
	add.s64 	%rd34, %rd1, %rd33;
	ld.global.u32 	%r189, [%rd34];
	and.b32  	%r190, %r433, 31;
	shl.b32 	%r191, %r108, %r190;
	and.b32  	%r192, %r191, %r187;
	and.b32  	%r193, %r192, %r185;
	and.b32  	%r194, %r193, %r189;
	xor.b32  	%r456, %r194, %r182;
	shr.u32 	%r195, %r144, 5;
	mul.wide.u32 	%rd35, %r195, 4;
	add.s64 	%rd36, %rd2, %rd35;
	ld.global.u32 	%r196, [%rd36];
	and.b32  	%r197, %r144, 31;
	shl.b32 	%r198, %r108, %r197;
	shr.u32 	%r199, %r432, 5;
	mul.wide.u32 	%rd37, %r199, 4;
	add.s64 	%rd38, %rd1, %rd37;
	ld.global.u32 	%r200, [%rd38];
	and.b32  	%r201, %r432, 31;
	shl.b32 	%r202, %r108, %r201;
	and.b32  	%r203, %r202, %r198;
	and.b32  	%r204, %r203, %r196;
	and.b32  	%r457, %r204, %r200;
	xor.b32  	%r443, %r457, %r456;
	add.s32 	%r439, %r439, 8;
	add.s32 	%r438, %r438, %r23;
	add.s32 	%r437, %r437, %r23;
	add.s32 	%r436, %r436, %r23;
	add.s32 	%r435, %r435, %r23;
	add.s32 	%r434, %r434, %r23;
	add.s32 	%r433, %r433, %r23;
	add.s32 	%r432, %r432, %r23;
	add.s32 	%r431, %r431, %r23;
	add.s32 	%r430, %r430, 8;
	setp.ne.s32 	%p6, %r439, 0;
	mov.u32 	%r449, %r20;
	@%p6 bra 	$L__BB0_16;
$L__BB0_17:
	setp.eq.s32 	%p7, %r18, 0;
	@%p7 bra 	$L__BB0_25;
	add.s32 	%r206, %r18, -1;
	setp.lt.u32 	%p8, %r206, 3;
	@%p8 bra 	$L__BB0_20;
	add.s32 	%r207, %r449, %r2;
	shr.u32 	%r208, %r207, 5;
	mul.wide.u32 	%rd39, %r208, 4;
	add.s64 	%rd40, %rd2, %rd39;
	ld.global.u32 	%r209, [%rd40];
	and.b32  	%r210, %r207, 31;
	mov.b32 	%r211, 1;
	shl.b32 	%r212, %r211, %r210;
	mad.lo.s32 	%r213, %r449, %r95, %r428;
	shr.u32 	%r214, %r213, 5;
	mul.wide.u32 	%rd41, %r214, 4;
	add.s64 	%rd42, %rd1, %rd41;
	ld.global.u32 	%r215, [%rd42];
	and.b32  	%r216, %r213, 31;
	shl.b32 	%r217, %r211, %r216;
	and.b32  	%r218, %r217, %r212;
	and.b32  	%r219, %r218, %r209;
	and.b32  	%r220, %r219, %r215;
	add.s32 	%r221, %r207, 1;
	shr.u32 	%r222, %r221, 5;
	mul.wide.u32 	%rd43, %r222, 4;
	add.s64 	%rd44, %rd2, %rd43;
	ld.global.u32 	%r223, [%rd44];
	and.b32  	%r224, %r221, 31;
	shl.b32 	%r225, %r211, %r224;
	add.s32 	%r226, %r213, %r95;
	shr.u32 	%r227, %r226, 5;
	mul.wide.u32 	%rd45, %r227, 4;
	add.s64 	%rd46, %rd1, %rd45;
	ld.global.u32 	%r228, [%rd46];
	and.b32  	%r229, %r226, 31;
	shl.b32 	%r230, %r211, %r229;
	and.b32  	%r231, %r230, %r225;
	and.b32  	%r232, %r231, %r223;
	and.b32  	%r233, %r232, %r228;
	xor.b32  	%r234, %r220, %r233;
	add.s32 	%r235, %r207, 2;
	shr.u32 	%r236, %r235, 5;
	mul.wide.u32 	%rd47, %r236, 4;
	add.s64 	%rd48, %rd2, %rd47;
	ld.global.u32 	%r237, [%rd48];
	and.b32  	%r238, %r235, 31;
	shl.b32 	%r239, %r211, %r238;
	add.s32 	%r240, %r226, %r95;
	shr.u32 	%r241, %r240, 5;
	mul.wide.u32 	%rd49, %r241, 4;
	add.s64 	%rd50, %rd1, %rd49;
	ld.global.u32 	%r242, [%rd50];
	and.b32  	%r243, %r240, 31;
	shl.b32 	%r244, %r211, %r243;
	and.b32  	%r245, %r244, %r239;
	and.b32  	%r246, %r245, %r237;
	and.b32  	%r247, %r246, %r242;
	xor.b32  	%r248, %r234, %r247;
	xor.b32  	%r456, %r248, %r443;
	add.s32 	%r249, %r207, 3;
	shr.u32 	%r250, %r249, 5;
	mul.wide.u32 	%rd51, %r250, 4;
	add.s64 	%rd52, %rd2, %rd51;
	ld.global.u32 	%r251, [%rd52];
	and.b32  	%r252, %r249, 31;
	shl.b32 	%r253, %r211, %r252;
	add.s32 	%r254, %r240, %r95;
	shr.u32 	%r255, %r254, 5;
	mul.wide.u32 	%rd53, %r255, 4;
	add.s64 	%rd54, %rd1, %rd53;
	ld.global.u32 	%r256, [%rd54];
	and.b32  	%r257, %r254, 31;
	shl.b32 	%r258, %r211, %r257;
	and.b32  	%r259, %r258, %r253;
	and.b32  	%r260, %r259, %r251;
	and.b32  	%r457, %r260, %r256;
	xor.b32  	%r443, %r457, %r456;
	add.s32 	%r449, %r449, 4;
$L__BB0_20:
	setp.eq.s32 	%p9, %r19, 0;
	@%p9 bra 	$L__BB0_25;
	setp.eq.s32 	%p10, %r19, 1;
	@%p10 bra 	$L__BB0_23;
	add.s32 	%r262, %r449, %r2;
	shr.u32 	%r263, %r262, 5;
	mul.wide.u32 	%rd55, %r263, 4;
	add.s64 	%rd56, %rd2, %rd55;
	ld.global.u32 	%r264, [%rd56];
	and.b32  	%r265, %r262, 31;
	mov.b32 	%r266, 1;
	shl.b32 	%r267, %r266, %r265;
	mad.lo.s32 	%r268, %r449, %r95, %r428;
	shr.u32 	%r269, %r268, 5;
	mul.wide.u32 	%rd57, %r269, 4;
	add.s64 	%rd58, %rd1, %rd57;
	ld.global.u32 	%r270, [%rd58];
	and.b32  	%r271, %r268, 31;
	shl.b32 	%r272, %r266, %r271;
	and.b32  	%r273, %r272, %r267;
	and.b32  	%r274, %r273, %r264;
	and.b32  	%r275, %r274, %r270;
	xor.b32  	%r456, %r275, %r443;
	add.s32 	%r276, %r262, 1;
	shr.u32 	%r277, %r276, 5;
	mul.wide.u32 	%rd59, %r277, 4;
	add.s64 	%rd60, %rd2, %rd59;
	ld.global.u32 	%r278, [%rd60];
	and.b32  	%r279, %r276, 31;
	shl.b32 	%r280, %r266, %r279;
	add.s32 	%r281, %r268, %r95;
	shr.u32 	%r282, %r281, 5;
	mul.wide.u32 	%rd61, %r282, 4;
	add.s64 	%rd62, %rd1, %rd61;
	ld.global.u32 	%r283, [%rd62];
	and.b32  	%r284, %r281, 31;
	shl.b32 	%r285, %r266, %r284;
	and.b32  	%r286, %r285, %r280;
	and.b32  	%r287, %r286, %r278;
	and.b32  	%r457, %r287, %r283;
	xor.b32  	%r443, %r457, %r456;
	add.s32 	%r449, %r449, 2;
$L__BB0_23:
	setp.eq.s32 	%p11, %r21, 0;
	@%p11 bra 	$L__BB0_25;
	add.s32 	%r288, %r449, %r2;
	shr.u32 	%r289, %r288, 5;
	mul.wide.u32 	%rd63, %r289, 4;
	add.s64 	%rd64, %rd2, %rd63;
	ld.global.u32 	%r290, [%rd64];
	and.b32  	%r291, %r288, 31;
	mov.b32 	%r292, 1;
	shl.b32 	%r293, %r292, %r291;
	mad.lo.s32 	%r294, %r449, %r95, %r428;
	shr.u32 	%r295, %r294, 5;
	mul.wide.u32 	%rd65, %r295, 4;
	add.s64 	%rd66, %rd1, %rd65;
	ld.global.u32 	%r296, [%rd66];
	and.b32  	%r297, %r294, 31;
	shl.b32 	%r298, %r292, %r297;
	and.b32  	%r299, %r298, %r293;
	and.b32  	%r300, %r299, %r290;
	and.b32  	%r457, %r300, %r296;
	xor.b32  	%r87, %r457, %r443;
	mov.u32 	%r456, %r443;
	mov.u32 	%r443, %r87;
$L__BB0_25:
	add.s32 	%r91, %r428, %r3;
	shr.u32 	%r92, %r91, 5;
	setp.eq.s32 	%p12, %r457, %r456;
	@%p12 bra 	$L__BB0_27;
	mul.wide.u32 	%rd67, %r92, 4;
	add.s64 	%rd68, %rd3, %rd67;
	ld.global.u32 	%r301, [%rd68];
	and.b32  	%r302, %r91, 31;
	mov.b32 	%r303, 1;
	shl.b32 	%r304, %r303, %r302;
	or.b32  	%r305, %r301, %r304;
	st.global.u32 	[%rd68], %r305;
	bra.uni 	$L__BB0_28;
$L__BB0_27:
	mul.wide.u32 	%rd69, %r92, 4;
	add.s64 	%rd70, %rd3, %rd69;
	ld.global.u32 	%r306, [%rd70];
	and.b32  	%r307, %r91, 31;
	mov.b32 	%r308, 1;
	shl.b32 	%r309, %r308, %r307;
	not.b32 	%r310, %r309;
	and.b32  	%r311, %r306, %r310;
	st.global.u32 	[%rd70], %r311;
$L__BB0_28:
	add.s32 	%r428, %r428, 1;
	setp.ne.s32 	%p13, %r428, %r95;
	@%p13 bra 	$L__BB0_14;
$L__BB0_29:
	ret;

}


// ===== COMPILED SASS (sm_100) =====

	.target	sm_100

	.elftype	@"ET_EXEC"


//--------------------- .note.nv.tkinfo           --------------------------
	.section	.note.nv.tkinfo,"",@"SHT_NOTE"
	.sectionflags	@"SHF_NOTE_NV_TKINFO"
	.tkinfo
        /*0018*/ 	.word	0x00000002
        /*0030*/ 	.string	""
        /*0030*/ 	.string	"ptxas"
        /*0030*/ 	.string	"Cuda compilation tools, release 13.0, V13.0.88"
        /*0030*/ 	.string	"Build cuda_13.0.r13.0/compiler.36424714_0"
        /*0030*/ 	.string	"-arch sm_100 -m 64 "



//--------------------- .note.nv.cuinfo           --------------------------
	.section	.note.nv.cuinfo,"",@"SHT_NOTE"
	.sectionflags	@"SHF_NOTE_NV_CUINFO"
        /*0018*/ 	.short	0x0002
        /*001a*/ 	.short	0x0064
        /*001c*/ 	.short	0x0082
	.zero		2


//--------------------- .nv.info                  --------------------------
	.section	.nv.info,"",@"SHT_CUDA_INFO"
	.align	4


	//----- nvinfo : EIATTR_REGCOUNT
	.align		4
        /*0000*/ 	.byte	0x04, 0x2f
        /*0002*/ 	.short	(.L_1 - .L_0)
	.align		4
.L_0:
        /*0004*/ 	.word	index@(_Z18gpu_multiplicationPKjjjS0_jjPj)
        /*0008*/ 	.word	0x00000020


	//----- nvinfo : EIATTR_FRAME_SIZE
	.align		4
.L_1:
        /*000c*/ 	.byte	0x04, 0x11
        /*000e*/ 	.short	(.L_3 - .L_2)
	.align		4
.L_2:
        /*0010*/ 	.word	index@(_Z18gpu_multiplicationPKjjjS0_jjPj)
        /*0014*/ 	.word	0x00000000


	//----- nvinfo : EIATTR_MIN_STACK_SIZE
	.align		4
.L_3:
        /*0018*/ 	.byte	0x04, 0x12
        /*001a*/ 	.short	(.L_5 - .L_4)
	.align		4
.L_4:
        /*001c*/ 	.word	index@(_Z18gpu_multiplicationPKjjjS0_jjPj)
        /*0020*/ 	.word	0x00000000
.L_5:


//--------------------- .nv.compat                --------------------------
	.section	.nv.compat,"",@"SHT_CUDA_COMPAT_INFO"
	.align	4
        /*0000*/ 	.byte	0x02, 0x09, 0x00, 0x00, 0x02, 0x02, 0x01, 0x00, 0x02, 0x05, 0x05, 0x00, 0x03, 0x07, 0x01, 0x01
        /*0010*/ 	.byte	0x02, 0x03, 0x00, 0x00, 0x02, 0x06, 0x01, 0x00, 0x04, 0x0b, 0x08, 0x00, 0x09, 0x00, 0x00, 0x00
        /*0020*/ 	.byte	0x00, 0x00, 0x00, 0x00


//--------------------- .nv.info._Z18gpu_multiplicationPKjjjS0_jjPj --------------------------
	.section	.nv.info._Z18gpu_multiplicationPKjjjS0_jjPj,"",@"SHT_CUDA_INFO"
	.sectionflags	@""
	.align	4


	//----- nvinfo : EIATTR_CUDA_API_VERSION
	.align		4
        /*0000*/ 	.byte	0x04, 0x37
        /*0002*/ 	.short	(.L_7 - .L_6)
.L_6:
        /*0004*/ 	.word	0x00000082


	//----- nvinfo : EIATTR_KPARAM_INFO
	.align		4
.L_7:
        /*0008*/ 	.byte	0x04, 0x17
        /*000a*/ 	.short	(.L_9 - .L_8)
.L_8:
        /*000c*/ 	.word	0x00000000
        /*0010*/ 	.short	0x0006
        /*0012*/ 	.short	0x0020
        /*0014*/ 	.byte	0x00, 0xf5, 0x21, 0x00


	//----- nvinfo : EIATTR_KPARAM_INFO
	.align		4
.L_9:
        /*0018*/ 	.byte	0x04, 0x17
        /*001a*/ 	.short	(.L_11 - .L_10)
.L_10:
        /*001c*/ 	.word	0x00000000
        /*0020*/ 	.short	0x0005
        /*0022*/ 	.short	0x001c
        /*0024*/ 	.byte	0x00, 0xf0, 0x11, 0x00


	//----- nvinfo : EIATTR_KPARAM_INFO
	.align		4
.L_11:
        /*0028*/ 	.byte	0x04, 0x17
        /*002a*/ 	.short	(.L_13 - .L_12)
.L_12:
        /*002c*/ 	.word	0x00000000
        /*0030*/ 	.short	0x0004
        /*0032*/ 	.short	0x0018
        /*0034*/ 	.byte	0x00, 0xf0, 0x11, 0x00


	//----- nvinfo : EIATTR_KPARAM_INFO
	.align		4
.L_13:
        /*0038*/ 	.byte	0x04, 0x17
        /*003a*/ 	.short	(.L_15 - .L_14)
.L_14:
        /*003c*/ 	.word	0x00000000
        /*0040*/ 	.short	0x0003
        /*0042*/ 	.short	0x0010
        /*0044*/ 	.byte	0x00, 0xf5, 0x21, 0x00


	//----- nvinfo : EIATTR_KPARAM_INFO
	.align		4
.L_15:
        /*0048*/ 	.byte	0x04, 0x17
        /*004a*/ 	.short	(.L_17 - .L_16)
.L_16:
        /*004c*/ 	.word	0x00000000
        /*0050*/ 	.short	0x0002
        /*0052*/ 	.short	0x000c
        /*0054*/ 	.byte	0x00, 0xf0, 0x11, 0x00


	//----- nvinfo : EIATTR_KPARAM_INFO
	.align		4
.L_17:
        /*0058*/ 	.byte	0x04, 0x17
        /*005a*/ 	.short	(.L_19 - .L_18)
.L_18:
        /*005c*/ 	.word	0x00000000
        /*0060*/ 	.short	0x0001
        /*0062*/ 	.short	0x0008
        /*0064*/ 	.byte	0x00, 0xf0, 0x11, 0x00


	//----- nvinfo : EIATTR_KPARAM_INFO
	.align		4
.L_19:
        /*0068*/ 	.byte	0x04, 0x17
        /*006a*/ 	.short	(.L_21 - .L_20)
.L_20:
        /*006c*/ 	.word	0x00000000
        /*0070*/ 	.short	0x0000
        /*0072*/ 	.short	0x0000
        /*0074*/ 	.byte	0x00, 0xf5, 0x21, 0x00


	//----- nvinfo : EIATTR_SPARSE_MMA_MASK
	.align		4
.L_21:
        /*0078*/ 	.byte	0x03, 0x50
        /*007a*/ 	.short	0x0000


	//----- nvinfo : EIATTR_MAXREG_COUNT
	.align		4
        /*007c*/ 	.byte	0x03, 0x1b
        /*007e*/ 	.short	0x00ff


	//----- nvinfo : EIATTR_MERCURY_ISA_VERSION
	.align		4
        /*0080*/ 	.byte	0x03, 0x5f
        /*0082*/ 	.short	0x0101


	//----- nvinfo : EIATTR_VRC_CTA_INIT_COUNT
	.align		4
        /*0084*/ 	.byte	0x02, 0x4a
	.zero		1
	.zero		1


	//----- nvinfo : EIATTR_EXIT_INSTR_OFFSETS
	.align		4
        /*0088*/ 	.byte	0x04, 0x1c
        /*008a*/ 	.short	(.L_23 - .L_22)


	//   ....[0]....
.L_22:
        /*008c*/ 	.word	0x00000090


	//   ....[1]....
        /*0090*/ 	.word	0x00000540


	//   ....[2]....
        /*0094*/ 	.word	0x00000780


	//   ....[3]....
        /*0098*/ 	.word	0x000008e0


	//   ....[4]....
        /*009c*/ 	.word	0x00000980


	//   ....[5]....
        /*00a0*/ 	.word	0x000019a0


	//----- nvinfo : EIATTR_CBANK_PARAM_SIZE
	.align		4
.L_23:
        /*00a4*/ 	.byte	0x03, 0x19
        /*00a6*/ 	.short	0x0028


	//----- nvinfo : EIATTR_PARAM_CBANK
	.align		4
        /*00a8*/ 	.byte	0x04, 0x0a
        /*00aa*/ 	.short	(.L_25 - .L_24)
	.align		4
.L_24:
        /*00ac*/ 	.word	index@(.nv.constant0._Z18gpu_multiplicationPKjjjS0_jjPj)
        /*00b0*/ 	.short	0x0380
        /*00b2*/ 	.short	0x0028


	//----- nvinfo : EIATTR_SW_WAR
	.align		4
.L_25:
        /*00b4*/ 	.byte	0x04, 0x36
        /*00b6*/ 	.short	(.L_27 - .L_26)
.L_26:
        /*00b8*/ 	.word	0x00000008
.L_27:


//--------------------- .nv.callgraph             --------------------------
	.section	.nv.callgraph,"",@"SHT_CUDA_CALLGRAPH"
	.align	4
	.sectionentsize	8
	.align		4
        /*0000*/ 	.word	0x00000000
	.align		4
        /*0004*/ 	.word	0xffffffff
	.align		4
        /*0008*/ 	.word	0x00000000
	.align		4
        /*000c*/ 	.word	0xfffffffe
	.align		4
        /*0010*/ 	.word	0x00000000
	.align		4
        /*0014*/ 	.word	0xfffffffd
	.align		4
        /*0018*/ 	.word	0x00000000
	.align		4
        /*001c*/ 	.word	0xfffffffc


//--------------------- .text._Z18gpu_multiplicationPKjjjS0_jjPj --------------------------
	.section	.text._Z18gpu_multiplicationPKjjjS0_jjPj,"ax",@progbits
	.align	128
        .global         _Z18gpu_multiplicationPKjjjS0_jjPj
        .type           _Z18gpu_multiplicationPKjjjS0_jjPj,@function
        .size           _Z18gpu_multiplicationPKjjjS0_jjPj,(.L_x_12 - _Z18gpu_multiplicationPKjjjS0_jjPj)
        .other          _Z18gpu_multiplicationPKjjjS0_jjPj,@"STO_CUDA_ENTRY STV_DEFAULT"
_Z18gpu_multiplicationPKjjjS0_jjPj:
.text._Z18gpu_multiplicationPKjjjS0_jjPj:
[----:B------:R-:W-:Y:S01]  /*0000*/  LDC R1, c[0x0][0x37c] ;  /* 0x0000df00ff017b82 */ /* 0x000fe20000000800 */
[----:B------:R-:W0:Y:S07]  /*0010*/  S2R R0, SR_TID.X ;  /* 0x0000000000007919 */ /* 0x000e2e0000002100 */
[----:B------:R-:W0:Y:S01]  /*0020*/  S2UR UR4, SR_CTAID.X ;  /* 0x00000000000479c3 */ /* 0x000e220000002500 */
[----:B------:R-:W1:Y:S07]  /*0030*/  LDCU UR5, c[0x0][0x388] ;  /* 0x00007100ff0577ac */ /* 0x000e6e0008000800 */
[----:B------:R-:W0:Y:S08]  /*0040*/  LDC R3, c[0x0][0x360] ;  /* 0x0000d800ff037b82 */ /* 0x000e300000000800 */
[----:B------:R-:W2:Y:S01]  /*0050*/  LDC R5, c[0x0][0x39c] ;  /* 0x0000e700ff057b82 */ /* 0x000ea20000000800 */
[----:B0-----:R-:W-:Y:S01]  /*0060*/  IMAD R0, R3, UR4, R0 ;  /* 0x0000000403007c24 */ /* 0x001fe2000f8e0200 */
[----:B--2---:R-:W-:-:S04]  /*0070*/  ISETP.NE.AND P0, PT, R5, RZ, PT ;  /* 0x000000ff0500720c */ /* 0x004fc80003f05270 */
[----:B-1----:R-:W-:-:S13]  /*0080*/  ISETP.GE.U32.OR P0, PT, R0, UR5, !P0 ;  /* 0x0000000500007c0c */ /* 0x002fda000c706470 */
[----:B------:R-:W-:Y:S05]  /*0090*/  @P0 EXIT ;  /* 0x000000000000094d */ /* 0x000fea0003800000 */
[----:B------:R-:W0:Y:S01]  /*00a0*/  LDCU UR5, c[0x0][0x38c] ;  /* 0x00007180ff0577ac */ /* 0x000e220008000800 */
[----:B------:R-:W1:Y:S01]  /*00b0*/  LDCU.64 UR10, c[0x0][0x358] ;  /* 0x00006b00ff0a77ac */ /* 0x000e620008000a00 */
[----:B0-----:R-:W-:-:S09]  /*00c0*/  UISETP.NE.AND UP0, UPT, UR5, URZ, UPT ;  /* 0x000000ff0500728c */ /* 0x001fd2000bf05270 */
[----:B-1----:R-:W-:Y:S05]  /*00d0*/  BRA.U UP0, `(.L_x_0) ;  /* 0x00000009002c7547 */ /* 0x002fea000b800000 */
[C---:B------:R-:W-:Y:S01]  /*00e0*/  VIADD R2, R5.reuse, 0xffffffff ;  /* 0xffffffff05027836 */ /* 0x040fe20000000000 */
[----:B------:R-:W-:Y:S01]  /*00f0*/  LOP3.LUT R16, R5, 0x7, RZ, 0xc0, !PT ;  /* 0x0000000705107812 */ /* 0x000fe200078ec0ff */
[----:B------:R-:W-:-:S03]  /*0100*/  IMAD.MOV.U32 R4, RZ, RZ, RZ ;  /* 0x000000ffff047224 */ /* 0x000fc600078e00ff */
[----:B------:R-:W-:Y:S02]  /*0110*/  ISETP.GE.U32.AND P1, PT, R2, 0x7, PT ;  /* 0x000000070200780c */ /* 0x000fe40003f26070 */
[----:B------:R-:W-:-:S11]  /*0120*/  ISETP.NE.AND P0, PT, R16, RZ, PT ;  /* 0x000000ff1000720c */ /* 0x000fd60003f05270 */
[----:B------:R-:W-:Y:S05]  /*0130*/  @!P1 BRA `(.L_x_1) ;  /* 0x0000000400009947 */ /* 0x000fea0003800000 */
[----:B------:R-:W0:Y:S01]  /*0140*/  LDC.64 R2, c[0x0][0x3a0] ;  /* 0x0000e800ff027b82 */ /* 0x000e220000000a00 */
[----:B------:R-:W-:Y:S01]  /*0150*/  LOP3.LUT R4, R5, 0xfffffff8, RZ, 0xc0, !PT ;  /* 0xfffffff805047812 */ /* 0x000fe200078ec0ff */
[----:B------:R-:W-:-:S04]  /*0160*/  IMAD R6, R0, R5, 0x3 ;  /* 0x0000000300067424 */ /* 0x000fc800078e0205 */
[----:B------:R-:W-:-:S07]  /*0170*/  IMAD.MOV R7, RZ, RZ, -R4 ;  /* 0x000000ffff077224 */ /* 0x000fce00078e0a04 */
.L_x_2:
[----:B------:R-:W-:-:S05]  /*0180*/  VIADD R10, R6, 0xfffffffd ;  /* 0xfffffffd060a7836 */ /* 0x000fca0000000000 */
[----:B-1----:R-:W-:-:S05]  /*0190*/  SHF.R.U32.HI R9, RZ, 0x5, R10 ;  /* 0x00000005ff097819 */ /* 0x002fca000001160a */
[----:B0-----:R-:W-:-:S05]  /*01a0*/  IMAD.WIDE.U32 R8, R9, 0x4, R2 ;  /* 0x0000000409087825 */ /* 0x001fca00078e0002 */
[----:B------:R-:W2:Y:S01]  /*01b0*/  LDG.E R12, desc[UR10][R8.64] ;  /* 0x0000000a080c7981 */ /* 0x000ea2000c1e1900 */
[----:B------:R-:W-:Y:S02]  /*01c0*/  IMAD.MOV.U32 R11, RZ, RZ, 0x1 ;  /* 0x00000001ff0b7424 */ /* 0x000fe400078e00ff */
[----:B------:R-:W-:-:S03]  /*01d0*/  VIADD R14, R6, 0xfffffffe ;  /* 0xfffffffe060e7836 */ /* 0x000fc60000000000 */
[----:B------:R-:W-:Y:S02]  /*01e0*/  SHF.L.W.U32 R13, R11, R10, RZ ;  /* 0x0000000a0b0d7219 */ /* 0x000fe40000000eff */
[----:B------:R-:W-:Y:S02]  /*01f0*/  SHF.R.U32.HI R15, RZ, 0x5, R14 ;  /* 0x00000005ff0f7819 */ /* 0x000fe4000001160e */
[----:B--2---:R-:W-:-:S03]  /*0200*/  LOP3.LUT R17, R12, R13, RZ, 0x30, !PT ;  /* 0x0000000d0c117212 */ /* 0x004fc600078e30ff */
[----:B------:R-:W-:Y:S02]  /*0210*/  IMAD.WIDE.U32 R12, R15, 0x4, R2 ;  /* 0x000000040f0c7825 */ /* 0x000fe400078e0002 */
[----:B------:R0:W-:Y:S04]  /*0220*/  STG.E desc[UR10][R8.64], R17 ;  /* 0x0000001108007986 */ /* 0x0001e8000c10190a */
[----:B------:R-:W2:Y:S01]  /*0230*/  LDG.E R10, desc[UR10][R12.64] ;  /* 0x0000000a0c0a7981 */ /* 0x000ea2000c1e1900 */
[----:B------:R-:W-:Y:S01]  /*0240*/  VIADD R18, R6, 0xffffffff ;  /* 0xffffffff06127836 */ /* 0x000fe20000000000 */
[----:B------:R-:W-:-:S04]  /*0250*/  SHF.L.W.U32 R15, R11, R14, RZ ;  /* 0x0000000e0b0f7219 */ /* 0x000fc80000000eff */
[----:B------:R-:W-:Y:S02]  /*0260*/  SHF.R.U32.HI R21, RZ, 0x5, R18 ;  /* 0x00000005ff157819 */ /* 0x000fe40000011612 */
[----:B--2---:R-:W-:-:S03]  /*0270*/  LOP3.LUT R19, R10, R15, RZ, 0x30, !PT ;  /* 0x0000000f0a137212 */ /* 0x004fc600078e30ff */
[----:B------:R-:W-:Y:S02]  /*0280*/  IMAD.WIDE.U32 R14, R21, 0x4, R2 ;  /* 0x00000004150e7825 */ /* 0x000fe400078e0002 */
[----:B------:R1:W-:Y:S04]  /*0290*/  STG.E desc[UR10][R12.64], R19 ;  /* 0x000000130c007986 */ /* 0x0003e8000c10190a */
[----:B------:R-:W2:Y:S01]  /*02a0*/  LDG.E R10, desc[UR10][R14.64] ;  /* 0x0000000a0e0a7981 */ /* 0x000ea2000c1e1900 */
[----:B------:R-:W-:Y:S02]  /*02b0*/  SHF.R.U32.HI R23, RZ, 0x5, R6 ;  /* 0x00000005ff177819 */ /* 0x000fe40000011606 */
[----:B------:R-:W-:-:S03]  /*02c0*/  SHF.L.W.U32 R21, R11, R18, RZ ;  /* 0x000000120b157219 */ /* 0x000fc60000000eff */
[----:B0-----:R-:W-:Y:S01]  /*02d0*/  IMAD.WIDE.U32 R8, R23, 0x4, R2 ;  /* 0x0000000417087825 */ /* 0x001fe200078e0002 */
[----:B--2---:R-:W-:-:S05]  /*02e0*/  LOP3.LUT R21, R10, R21, RZ, 0x30, !PT ;  /* 0x000000150a157212 */ /* 0x004fca00078e30ff */
[----:B------:R0:W-:Y:S04]  /*02f0*/  STG.E desc[UR10][R14.64], R21 ;  /* 0x000000150e007986 */ /* 0x0001e8000c10190a */
[----:B------:R-:W2:Y:S01]  /*0300*/  LDG.E R10, desc[UR10][R8.64] ;  /* 0x0000000a080a7981 */ /* 0x000ea2000c1e1900 */
[----:B------:R-:W-:Y:S01]  /*0310*/  VIADD R18, R6, 0x1 ;  /* 0x0000000106127836 */ /* 0x000fe20000000000 */
[----:B------:R-:W-:-:S04]  /*0320*/  SHF.L.W.U32 R17, R11, R6, RZ ;  /* 0x000000060b117219 */ /* 0x000fc80000000eff */
[----:B------:R-:W-:-:S05]  /*0330*/  SHF.R.U32.HI R23, RZ, 0x5, R18 ;  /* 0x00000005ff177819 */ /* 0x000fca0000011612 */
[----:B-1----:R-:W-:Y:S01]  /*0340*/  IMAD.WIDE.U32 R12, R23, 0x4, R2 ;  /* 0x00000004170c7825 */ /* 0x002fe200078e0002 */
[----:B--2---:R-:W-:-:S05]  /*0350*/  LOP3.LUT R17, R10, R17, RZ, 0x30, !PT ;  /* 0x000000110a117212 */ /* 0x004fca00078e30ff */
[----:B------:R1:W-:Y:S04]  /*0360*/  STG.E desc[UR10][R8.64], R17 ;  /* 0x0000001108007986 */ /* 0x0003e8000c10190a */
[----:B------:R-:W2:Y:S01]  /*0370*/  LDG.E R10, desc[UR10][R12.64] ;  /* 0x0000000a0c0a7981 */ /* 0x000ea2000c1e1900 */
[----:B------:R-:W-:Y:S01]  /*0380*/  VIADD R20, R6, 0x2 ;  /* 0x0000000206147836 */ /* 0x000fe20000000000 */
[----:B------:R-:W-:-:S04]  /*0390*/  SHF.L.W.U32 R19, R11, R18, RZ ;  /* 0x000000120b137219 */ /* 0x000fc80000000eff */
[----:B0-----:R-:W-:-:S05]  /*03a0*/  SHF.R.U32.HI R15, RZ, 0x5, R20 ;  /* 0x00000005ff0f7819 */ /* 0x001fca0000011614 */
[----:B------:R-:W-:Y:S01]  /*03b0*/  IMAD.WIDE.U32 R14, R15, 0x4, R2 ;  /* 0x000000040f0e7825 */ /* 0x000fe200078e0002 */
[----:B--2---:R-:W-:-:S05]  /*03c0*/  LOP3.LUT R19, R10, R19, RZ, 0x30, !PT ;  /* 0x000000130a137212 */ /* 0x004fca00078e30ff */
[----:B------:R0:W-:Y:S04]  /*03d0*/  STG.E desc[UR10][R12.64], R19 ;  /* 0x000000130c007986 */ /* 0x0001e8000c10190a */
[----:B------:R-:W2:Y:S01]  /*03e0*/  LDG.E R10, desc[UR10][R14.64] ;  /* 0x0000000a0e0a7981 */ /* 0x000ea2000c1e1900 */
[----:B------:R-:W-:Y:S01]  /*03f0*/  VIADD R18, R6, 0x3 ;  /* 0x0000000306127836 */ /* 0x000fe20000000000 */
[----:B------:R-:W-:-:S04]  /*0400*/  SHF.L.W.U32 R21, R11, R20, RZ ;  /* 0x000000140b157219 */ /* 0x000fc80000000eff */
[----:B-1----:R-:W-:-:S05]  /*0410*/  SHF.R.U32.HI R9, RZ, 0x5, R18 ;  /* 0x00000005ff097819 */ /* 0x002fca0000011612 */
[----:B------:R-:W-:Y:S01]  /*0420*/  IMAD.WIDE.U32 R8, R9, 0x4, R2 ;  /* 0x0000000409087825 */ /* 0x000fe200078e0002 */
        /* <DEDUP_REMOVED lines=11> */
[----:B------:R-:W-:Y:S01]  /*04e0*/  SHF.L.W.U32 R11, R11, R10, RZ ;  /* 0x0000000a0b0b7219 */ /* 0x000fe20000000eff */
[----:B------:R-:W-:-:S03]  /*04f0*/  VIADD R6, R6, 0x8 ;  /* 0x0000000806067836 */ /* 0x000fc60000000000 */
[----:B------:R-:W-:Y:S02]  /*0500*/  ISETP.NE.AND P1, PT, R7, RZ, PT ;  /* 0x000000ff0700720c */ /* 0x000fe40003f25270 */
[----:B--2---:R-:W-:-:S05]  /*0510*/  LOP3.LUT R11, R18, R11, RZ, 0x30, !PT ;  /* 0x0000000b120b7212 */ /* 0x004fca00078e30ff */
[----:B------:R1:W-:Y:S06]  /*0520*/  STG.E desc[UR10][R12.64], R11 ;  /* 0x0000000b0c007986 */ /* 0x0003ec000c10190a */
[----:B------:R-:W-:Y:S05]  /*0530*/  @P1 BRA `(.L_x_2) ;  /* 0xfffffffc00101947 */ /* 0x000fea000383ffff */
.L_x_1:
[----:B------:R-:W-:Y:S05]  /*0540*/  @!P0 EXIT ;  /* 0x000000000000894d */ /* 0x000fea0003800000 */
[----:B------:R-:W-:Y:S02]  /*0550*/  ISETP.GE.U32.AND P0, PT, R16, 0x4, PT ;  /* 0x000000041000780c */ /* 0x000fe40003f06070 */
[----:B------:R-:W-:-:S04]  /*0560*/  LOP3.LUT R18, R5, 0x3, RZ, 0xc0, !PT ;  /* 0x0000000305127812 */ /* 0x000fc800078ec0ff */
[----:B------:R-:W-:-:S07]  /*0570*/  ISETP.NE.AND P1, PT, R18, RZ, PT ;  /* 0x000000ff1200720c */ /* 0x000fce0003f25270 */
[----:B------:R-:W-:Y:S06]  /*0580*/  @!P0 BRA `(.L_x_3) ;  /* 0x00000000007c8947 */ /* 0x000fec0003800000 */
[----:B------:R-:W0:Y:S01]  /*0590*/  LDC.64 R2, c[0x0][0x3a0] ;  /* 0x0000e800ff027b82 */ /* 0x000e220000000a00 */
[----:B-1----:R-:W-:-:S05]  /*05a0*/  IMAD R11, R0, R5, R4 ;  /* 0x00000005000b7224 */ /* 0x002fca00078e0204 */
[----:B------:R-:W-:-:S05]  /*05b0*/  SHF.R.U32.HI R13, RZ, 0x5, R11 ;  /* 0x00000005ff0d7819 */ /* 0x000fca000001160b */
        /* <DEDUP_REMOVED lines=16> */
[----:B------:R-:W3:Y:S01]  /*06c0*/  LDG.E R14, desc[UR10][R8.64] ;  /* 0x0000000a080e7981 */ /* 0x000ee2000c1e1900 */
[----:B------:R-:W-:Y:S01]  /*06d0*/  VIADD R11, R11, 0x3 ;  /* 0x000000030b0b7836 */ /* 0x000fe20000000000 */
[----:B------:R-:W-:-:S04]  /*06e0*/  SHF.L.W.U32 R19, R10, R19, RZ ;  /* 0x000000130a137219 */ /* 0x000fc80000000eff */
[----:B0-----:R-:W-:-:S05]  /*06f0*/  SHF.R.U32.HI R13, RZ, 0x5, R11 ;  /* 0x00000005ff0d7819 */ /* 0x001fca000001160b */
[----:B------:R-:W-:Y:S01]  /*0700*/  IMAD.WIDE.U32 R2, R13, 0x4, R2 ;  /* 0x000000040d027825 */ /* 0x000fe200078e0002 */
[----:B---3--:R-:W-:-:S05]  /*0710*/  LOP3.LUT R19, R14, R19, RZ, 0x30, !PT ;  /* 0x000000130e137212 */ /* 0x008fca00078e30ff */
[----:B------:R2:W-:Y:S04]  /*0720*/  STG.E desc[UR10][R8.64], R19 ;  /* 0x0000001308007986 */ /* 0x0005e8000c10190a */
[----:B------:R-:W3:Y:S01]  /*0730*/  LDG.E R12, desc[UR10][R2.64] ;  /* 0x0000000a020c7981 */ /* 0x000ee2000c1e1900 */
[----:B------:R-:W-:Y:S01]  /*0740*/  SHF.L.W.U32 R11, R10, R11, RZ ;  /* 0x0000000b0a0b7219 */ /* 0x000fe20000000eff */
[----:B------:R-:W-:-:S03]  /*0750*/  VIADD R4, R4, 0x4 ;  /* 0x0000000404047836 */ /* 0x000fc60000000000 */
[----:B---3--:R-:W-:-:S05]  /*0760*/  LOP3.LUT R11, R12, R11, RZ, 0x30, !PT ;  /* 0x0000000b0c0b7212 */ /* 0x008fca00078e30ff */
[----:B------:R2:W-:Y:S02]  /*0770*/  STG.E desc[UR10][R2.64], R11 ;  /* 0x0000000b02007986 */ /* 0x0005e4000c10190a */
.L_x_3:
[----:B------:R-:W-:Y:S05]  /*0780*/  @!P1 EXIT ;  /* 0x000000000000994d */ /* 0x000fea0003800000 */
[----:B------:R-:W-:Y:S02]  /*0790*/  ISETP.NE.AND P0, PT, R18, 0x1, PT ;  /* 0x000000011200780c */ /* 0x000fe40003f05270 */
[----:B--2---:R-:W-:-:S04]  /*07a0*/  LOP3.LUT R2, R5, 0x1, RZ, 0xc0, !PT ;  /* 0x0000000105027812 */ /* 0x004fc800078ec0ff */
[----:B------:R-:W-:-:S07]  /*07b0*/  ISETP.NE.U32.AND P1, PT, R2, 0x1, PT ;  /* 0x000000010200780c */ /* 0x000fce0003f25070 */
        /* <DEDUP_REMOVED lines=9> */
[----:B------:R-:W-:-:S05]  /*0850*/  SHF.R.U32.HI R13, RZ, 0x5, R11 ;  /* 0x00000005ff0d7819 */ /* 0x000fca000001160b */
[----:B------:R-:W-:Y:S01]  /*0860*/  IMAD.WIDE.U32 R2, R13, 0x4, R2 ;  /* 0x000000040d027825 */ /* 0x000fe200078e0002 */
[----:B--2---:R-:W-:-:S05]  /*0870*/  LOP3.LUT R9, R8, R9, RZ, 0x30, !PT ;  /* 0x0000000908097212 */ /* 0x004fca00078e30ff */
[----:B------:R0:W-:Y:S04]  /*0880*/  STG.E desc[UR10][R6.64], R9 ;  /* 0x0000000906007986 */ /* 0x0001e8000c10190a */
[----:B------:R-:W2:Y:S01]  /*0890*/  LDG.E R8, desc[UR10][R2.64] ;  /* 0x0000000a02087981 */ /* 0x000ea2000c1e1900 */
[----:B------:R-:W-:Y:S01]  /*08a0*/  SHF.L.W.U32 R11, R10, R11, RZ ;  /* 0x0000000b0a0b7219 */ /* 0x000fe20000000eff */
[----:B------:R-:W-:-:S03]  /*08b0*/  VIADD R4, R4, 0x2 ;  /* 0x0000000204047836 */ /* 0x000fc60000000000 */
[----:B--2---:R-:W-:-:S05]  /*08c0*/  LOP3.LUT R11, R8, R11, RZ, 0x30, !PT ;  /* 0x0000000b080b7212 */ /* 0x004fca00078e30ff */
[----:B------:R0:W-:Y:S02]  /*08d0*/  STG.E desc[UR10][R2.64], R11 ;  /* 0x0000000b02007986 */ /* 0x0001e4000c10190a */
.L_x_4:
[----:B------:R-:W-:Y:S05]  /*08e0*/  @P1 EXIT ;  /* 0x000000000000194d */ /* 0x000fea0003800000 */
[----:B0-----:R-:W0:Y:S01]  /*08f0*/  LDC.64 R2, c[0x0][0x3a0] ;  /* 0x0000e800ff027b82 */ /* 0x001e220000000a00 */
[----:B------:R-:W-:-:S05]  /*0900*/  IMAD R0, R0, R5, R4 ;  /* 0x0000000500007224 */ /* 0x000fca00078e0204 */
[----:B------:R-:W-:-:S05]  /*0910*/  SHF.R.U32.HI R5, RZ, 0x5, R0 ;  /* 0x00000005ff057819 */ /* 0x000fca0000011600 */
[----:B0-----:R-:W-:-:S05]  /*0920*/  IMAD.WIDE.U32 R2, R5, 0x4, R2 ;  /* 0x0000000405027825 */ /* 0x001fca00078e0002 */
[----:B------:R-:W2:Y:S01]  /*0930*/  LDG.E R4, desc[UR10][R2.64] ;  /* 0x0000000a02047981 */ /* 0x000ea2000c1e1900 */
[----:B------:R-:W-:-:S05]  /*0940*/  IMAD.MOV.U32 R5, RZ, RZ, 0x1 ;  /* 0x00000001ff057424 */ /* 0x000fca00078e00ff */
[----:B------:R-:W-:-:S04]  /*0950*/  SHF.L.W.U32 R5, R5, R0, RZ ;  /* 0x0000000005057219 */ /* 0x000fc80000000eff */
[----:B--2---:R-:W-:-:S05]  /*0960*/  LOP3.LUT R5, R4, R5, RZ, 0x30, !PT ;  /* 0x0000000504057212 */ /* 0x004fca00078e30ff */
[----:B------:R-:W-:Y:S01]  /*0970*/  STG.E desc[UR10][R2.64], R5 ;  /* 0x0000000502007986 */ /* 0x000fe2000c10190a */
[----:B------:R-:W-:Y:S05]  /*0980*/  EXIT ;  /* 0x000000000000794d */ /* 0x000fea0003800000 */
.L_x_0:
[----:B------:R-:W-:Y:S01]  /*0990*/  ULOP3.LUT UR6, UR5, 0xfffffff8, URZ, 0xc0, !UPT ;  /* 0xfffffff805067892 */ /* 0x000fe2000f8ec0ff */
[----:B------:R-:W-:Y:S01]  /*09a0*/  IMAD.MOV.U32 R3, RZ, RZ, RZ ;  /* 0x000000ffff037224 */ /* 0x000fe200078e00ff */
[----:B------:R-:W-:Y:S01]  /*09b0*/  ULOP3.LUT UR8, UR5, 0x7, URZ, 0xc0, !UPT ;  /* 0x0000000705087892 */ /* 0x000fe2000f8ec0ff */
[----:B------:R-:W-:Y:S01]  /*09c0*/  IMAD.MOV.U32 R10, RZ, RZ, RZ ;  /* 0x000000ffff0a7224 */ /* 0x000fe200078e00ff */
[----:B------:R-:W-:Y:S02]  /*09d0*/  ULOP3.LUT UR5, UR5, 0x3, URZ, 0xc0, !UPT ;  /* 0x0000000305057892 */ /* 0x000fe4000f8ec0ff */
[----:B------:R-:W-:-:S12]  /*09e0*/  UIADD3 UR7, UPT, UPT, -UR6, URZ, URZ ;  /* 0x000000ff06077290 */ /* 0x000fd8000fffe1ff */
.L_x_10:
[----:B------:R-:W0:Y:S01]  /*09f0*/  LDC R5, c[0x0][0x38c] ;  /* 0x0000e300ff057b82 */ /* 0x000e220000000800 */
[----:B------:R-:W-:Y:S01]  /*0a00*/  UMOV UR4, URZ ;  /* 0x000000ff00047c82 */ /* 0x000fe20008000000 */
[----:B0-----:R-:W-:-:S13]  /*0a10*/  ISETP.GE.U32.AND P0, PT, R5, 0x8, PT ;  /* 0x000000080500780c */ /* 0x001fda0003f06070 */
[----:B------:R-:W-:Y:S05]  /*0a20*/  @!P0 BRA `(.L_x_5) ;  /* 0x0000000400cc8947 */ /* 0x000fea0003800000 */
[----:B------:R-:W0:Y:S01]  /*0a30*/  LDC R4, c[0x0][0x39c] ;  /* 0x0000e700ff047b82 */ /* 0x000e220000000800 */
[----:B------:R-:W-:Y:S01]  /*0a40*/  IMAD R6, R0, R5, 0x3 ;  /* 0x0000000300067424 */ /* 0x000fe200078e0205 */
[----:B------:R-:W-:Y:S01]  /*0a50*/  UMOV UR4, UR7 ;  /* 0x0000000700047c82 */ /* 0x000fe20008000000 */
[----:B------:R-:W-:-:S05]  /*0a60*/  IMAD.MOV.U32 R27, RZ, RZ, R3 ;  /* 0x000000ffff1b7224 */ /* 0x000fca00078e0003 */
[----:B------:R-:W1:Y:S08]  /*0a70*/  LDC.64 R14, c[0x0][0x380] ;  /* 0x0000e000ff0e7b82 */ /* 0x000e700000000a00 */
[----:B------:R-:W2:Y:S01]  /*0a80*/  LDC.64 R16, c[0x0][0x390] ;  /* 0x0000e400ff107b82 */ /* 0x000ea20000000a00 */
[----:B0-----:R-:W-:Y:S02]  /*0a90*/  IMAD.IADD R2, R3, 0x1, R4 ;  /* 0x0000000103027824 */ /* 0x001fe400078e0204 */
[----:B------:R-:W-:-:S02]  /*0aa0*/  IMAD R9, R4, 0x2, R3 ;  /* 0x0000000204097824 */ /* 0x000fc400078e0203 */
[C-C-:B------:R-:W-:Y:S02]  /*0ab0*/  IMAD R11, R4.reuse, 0x3, R3.reuse ;  /* 0x00000003040b7824 */ /* 0x140fe400078e0203 */
[C-C-:B------:R-:W-:Y:S02]  /*0ac0*/  IMAD R13, R4.reuse, 0x4, R3.reuse ;  /* 0x00000004040d7824 */ /* 0x140fe400078e0203 */
[C-C-:B------:R-:W-:Y:S02]  /*0ad0*/  IMAD R23, R4.reuse, 0x5, R3.reuse ;  /* 0x0000000504177824 */ /* 0x140fe400078e0203 */
[C-C-:B------:R-:W-:Y:S02]  /*0ae0*/  IMAD R25, R4.reuse, 0x6, R3.reuse ;  /* 0x0000000604197824 */ /* 0x140fe400078e0203 */
[----:B-1----:R-:W-:-:S07]  /*0af0*/  IMAD R7, R4, 0x7, R3 ;  /* 0x0000000704077824 */ /* 0x002fce00078e0203 */
.L_x_6:
[C---:B------:R-:W-:Y:S01]  /*0b00*/  VIADD R22, R6.reuse, 0xfffffffd ;  /* 0xfffffffd06167836 */ /* 0x040fe20000000000 */
[----:B------:R-:W-:Y:S01]  /*0b10*/  SHF.R.U32.HI R19, RZ, 0x5, R27 ;  /* 0x00000005ff137819 */ /* 0x000fe2000001161b */
[----:B------:R-:W-:-:S03]  /*0b20*/  VIADD R12, R6, 0xfffffffe ;  /* 0xfffffffe060c7836 */ /* 0x000fc60000000000 */
[----:B------:R-:W-:Y:S01]  /*0b30*/  SHF.R.U32.HI R21, RZ, 0x5, R22 ;  /* 0x00000005ff157819 */ /* 0x000fe20000011616 */
[----:B--2---:R-:W-:Y:S01]  /*0b40*/  IMAD.WIDE.U32 R18, R19, 0x4, R16 ;  /* 0x0000000413127825 */ /* 0x004fe200078e0010 */
[----:B------:R-:W-:-:S03]  /*0b50*/  SHF.R.U32.HI R29, RZ, 0x5, R12 ;  /* 0x00000005ff1d7819 */ /* 0x000fc6000001160c */
[--C-:B------:R-:W-:Y:S02]  /*0b60*/  IMAD.WIDE.U32 R20, R21, 0x4, R14.reuse ;  /* 0x0000000415147825 */ /* 0x100fe400078e000e */
[----:B------:R-:W2:Y:S02]  /*0b70*/  LDG.E R19, desc[UR10][R18.64] ;  /* 0x0000000a12137981 */ /* 0x000ea4000c1e1900 */
[----:B------:R-:W-:Y:S02]  /*0b80*/  IMAD.WIDE.U32 R28, R29, 0x4, R14 ;  /* 0x000000041d1c7825 */ /* 0x000fe400078e000e */
[----:B------:R0:W3:Y:S04]  /*0b90*/  LDG.E R20, desc[UR10][R20.64] ;  /* 0x0000000a14147981 */ /* 0x0000e8000c1e1900 */
[----:B------:R-:W4:Y:S01]  /*0ba0*/  LDG.E R28, desc[UR10][R28.64] ;  /* 0x0000000a1c1c7981 */ /* 0x000f22000c1e1900 */
[----:B------:R-:W-:-:S05]  /*0bb0*/  IMAD.MOV.U32 R8, RZ, RZ, 0x1 ;  /* 0x00000001ff087424 */ /* 0x000fca00078e00ff */
[C---:B------:R-:W-:Y:S02]  /*0bc0*/  SHF.L.W.U32 R22, R8.reuse, R22, RZ ;  /* 0x0000001608167219 */ /* 0x040fe40000000eff */
[C---:B------:R-:W-:Y:S02]  /*0bd0*/  SHF.L.W.U32 R24, R8.reuse, R27, RZ ;  /* 0x0000001b08187219 */ /* 0x040fe40000000eff */
[C---:B0-----:R-:W-:Y:S02]  /*0be0*/  SHF.L.W.U32 R21, R8.reuse, R12, RZ ;  /* 0x0000000c08157219 */ /* 0x041fe40000000eff */
[----:B------:R-:W-:Y:S02]  /*0bf0*/  SHF.L.W.U32 R12, R8, R2, RZ ;  /* 0x00000002080c7219 */ /* 0x000fe40000000eff */
[----:B---3--:R-:W-:Y:S02]  /*0c00*/  LOP3.LUT R22, R20, R24, R22, 0x80, !PT ;  /* 0x0000001814167212 */ /* 0x008fe400078e8016 */
[----:B------:R-:W-:-:S02]  /*0c10*/  SHF.R.U32.HI R24, RZ, 0x5, R2 ;  /* 0x00000005ff187819 */ /* 0x000fc40000011602 */
[----:B--2---:R-:W-:Y:S01]  /*0c20*/  LOP3.LUT R10, R10, R22, R19, 0x78, !PT ;  /* 0x000000160a0a7212 */ /* 0x004fe200078e7813 */
[----:B------:R-:W-:Y:S01]  /*0c30*/  VIADD R22, R6, 0xffffffff ;  /* 0xffffffff06167836 */ /* 0x000fe20000000000 */
[----:B----4-:R-:W-:Y:S01]  /*0c40*/  LOP3.LUT R12, R28, R12, R21, 0x80, !PT ;  /* 0x0000000c1c0c7212 */ /* 0x010fe200078e8015 */
[----:B------:R-:W-:-:S03]  /*0c50*/  IMAD.WIDE.U32 R28, R24, 0x4, R16 ;  /* 0x00000004181c7825 */ /* 0x000fc600078e0010 */
[----:B------:R-:W-:Y:S02]  /*0c60*/  SHF.R.U32.HI R19, RZ, 0x5, R22 ;  /* 0x00000005ff137819 */ /* 0x000fe40000011616 */
[----:B------:R-:W-:Y:S01]  /*0c70*/  SHF.R.U32.HI R21, RZ, 0x5, R9 ;  /* 0x00000005ff157819 */ /* 0x000fe20000011609 */
[----:B------:R-:W2:Y:S02]  /*0c80*/  LDG.E R29, desc[UR10][R28.64] ;  /* 0x0000000a1c1d7981 */ /* 0x000ea4000c1e1900 */
[----:B------:R-:W-:Y:S01]  /*0c90*/  IMAD.WIDE.U32 R18, R19, 0x4, R14 ;  /* 0x0000000413127825 */ /* 0x000fe200078e000e */
[----:B------:R-:W-:-:S03]  /*0ca0*/  SHF.R.U32.HI R24, RZ, 0x5, R6 ;  /* 0x00000005ff187819 */ /* 0x000fc60000011606 */
[----:B------:R-:W-:Y:S01]  /*0cb0*/  IMAD.WIDE.U32 R20, R21, 0x4, R16 ;  /* 0x0000000415147825 */ /* 0x000fe200078e0010 */
[----:B------:R0:W3:Y:S05]  /*0cc0*/  LDG.E R26, desc[UR10][R18.64] ;  /* 0x0000000a121a7981 */ /* 0x0000ea000c1e1900 */
[----:B------:R1:W4:Y:S01]  /*0cd0*/  LDG.E R20, desc[UR10][R20.64] ;  /* 0x0000000a14147981 */ /* 0x000322000c1e1900 */
[----:B0-----:R-:W-:-:S05]  /*0ce0*/  IMAD.WIDE.U32 R18, R24, 0x4, R14 ;  /* 0x0000000418127825 */ /* 0x001fca00078e000e */
[----:B------:R0:W5:Y:S01]  /*0cf0*/  LDG.E R24, desc[UR10][R18.64] ;  /* 0x0000000a12187981 */ /* 0x000162000c1e1900 */
[C---:B------:R-:W-:Y:S02]  /*0d00*/  SHF.L.W.U32 R22, R8.reuse, R22, RZ ;  /* 0x0000001608167219 */ /* 0x040fe40000000eff */
[----:B------:R-:W-:Y:S02]  /*0d10*/  SHF.R.U32.HI R28, RZ, 0x5, R11 ;  /* 0x00000005ff1c7819 */ /* 0x000fe4000001160b */
[----:B-1----:R-:W-:Y:S02]  /*0d20*/  SHF.L.W.U32 R21, R8, R6, RZ ;  /* 0x0000000608157219 */ /* 0x002fe40000000eff */
[----:B--2---:R-:W-:Y:S02]  /*0d30*/  LOP3.LUT R12, R10, R12, R29, 0x78, !PT ;  /* 0x0000000c0a0c7212 */ /* 0x004fe400078e781d */
[----:B------:R-:W-:-:S04]  /*0d40*/  SHF.L.W.U32 R10, R8, R9, RZ ;  /* 0x00000009080a7219 */ /* 0x000fc80000000eff */
[----:B---3--:R-:W-:Y:S01]  /*0d50*/  LOP3.LUT R29, R26, R10, R22, 0x80, !PT ;  /* 0x0000000a1a1d7212 */ /* 0x008fe200078e8016 */
[----:B------:R-:W-:Y:S01]  /*0d60*/  VIADD R10, R6, 0x1 ;  /* 0x00000001060a7836 */ /* 0x000fe20000000000 */
[----:B------:R-:W-:Y:S02]  /*0d70*/  SHF.L.W.U32 R22, R8, R11, RZ ;  /* 0x0000000b08167219 */ /* 0x000fe40000000eff */
[----:B----4-:R-:W-:Y:S01]  /*0d80*/  LOP3.LUT R12, R12, R29, R20, 0x78, !PT ;  /* 0x0000001d0c0c7212 */ /* 0x010fe200078e7814 */
[----:B------:R-:W-:Y:S01]  /*0d90*/  IMAD.WIDE.U32 R28, R28, 0x4, R16 ;  /* 0x000000041c1c7825 */ /* 0x000fe200078e0010 */
[----:B0-----:R-:W-:-:S05]  /*0da0*/  SHF.R.U32.HI R19, RZ, 0x5, R10 ;  /* 0x00000005ff137819 */ /* 0x001fca000001160a */
[----:B------:R-:W2:Y:S01]  /*0db0*/  LDG.E R29, desc[UR10][R28.64] ;  /* 0x0000000a1c1d7981 */ /* 0x000ea2000c1e1900 */
[----:B-----5:R-:W-:Y:S01]  /*0dc0*/  LOP3.LUT R22, R24, R22, R21, 0x80, !PT ;  /* 0x0000001618167212 */ /* 0x020fe200078e8015 */
[----:B------:R-:W-:Y:S01]  /*0dd0*/  IMAD.WIDE.U32 R20, R19, 0x4, R14 ;  /* 0x0000000413147825 */ /* 0x000fe200078e000e */
[----:B------:R-:W-:-:S05]  /*0de0*/  SHF.R.U32.HI R19, RZ, 0x5, R13 ;  /* 0x00000005ff137819 */ /* 0x000fca000001160d */
[----:B------:R-:W3:Y:S01]  /*0df0*/  LDG.E R20, desc[UR10][R20.64] ;  /* 0x0000000a14147981 */ /* 0x000ee2000c1e1900 */
[----:B------:R-:W-:-:S06]  /*0e00*/  IMAD.WIDE.U32 R18, R19, 0x4, R16 ;  /* 0x0000000413127825 */ /* 0x000fcc00078e0010 */
[----:B------:R-:W4:Y:S01]  /*0e10*/  LDG.E R18, desc[UR10][R18.64] ;  /* 0x0000000a12127981 */ /* 0x000f22000c1e1900 */
[----:B------:R-:W-:Y:S02]  /*0e20*/  SHF.L.W.U32 R24, R8, R13, RZ ;  /* 0x0000000d08187219 */ /* 0x000fe40000000eff */
[----:B--2---:R-:W-:Y:S02]  /*0e30*/  LOP3.LUT R12, R12, R22, R29, 0x78, !PT ;  /* 0x000000160c0c7212 */ /* 0x004fe400078e781d */
[----:B------:R-:W-:Y:S01]  /*0e40*/  SHF.L.W.U32 R22, R8, R10, RZ ;  /* 0x0000000a08167219 */ /* 0x000fe20000000eff */
[----:B------:R-:W-:-:S03]  /*0e50*/  VIADD R10, R6, 0x2 ;  /* 0x00000002060a7836 */ /* 0x000fc60000000000 */
[----:B---3--:R-:W-:Y:S01]  /*0e60*/  LOP3.LUT R24, R20, R24, R22, 0x80, !PT ;  /* 0x0000001814187212 */ /* 0x008fe200078e8016 */
[----:B------:R-:W-:Y:S01]  /*0e70*/  VIADD R22, R6, 0x4 ;  /* 0x0000000406167836 */ /* 0x000fe20000000000 */
[----:B------:R-:W-:-:S04]  /*0e80*/  SHF.R.U32.HI R29, RZ, 0x5, R10 ;  /* 0x00000005ff1d7819 */ /* 0x000fc8000001160a */
[----:B------:R-:W-:Y:S01]  /*0e90*/  SHF.R.U32.HI R21, RZ, 0x5, R22 ;  /* 0x00000005ff157819 */ /* 0x000fe20000011616 */
[----:B------:R-:W-:Y:S01]  /*0ea0*/  IMAD.WIDE.U32 R28, R29, 0x4, R14 ;  /* 0x000000041d1c7825 */ /* 0x000fe200078e000e */
[----:B----4-:R-:W-:-:S03]  /*0eb0*/  LOP3.LUT R12, R12, R24, R18, 0x78, !PT ;  /* 0x000000180c0c7212 */ /* 0x010fc600078e7812 */
[----:B------:R-:W-:Y:S01]  /*0ec0*/  IMAD.WIDE.U32 R18, R21, 0x4, R14 ;  /* 0x0000000415127825 */ /* 0x000fe200078e000e */
[----:B------:R-:W-:Y:S01]  /*0ed0*/  SHF.R.U32.HI R21, RZ, 0x5, R23 ;  /* 0x00000005ff157819 */ /* 0x000fe20000011617 */
[----:B------:R-:W2:Y:S04]  /*0ee0*/  LDG.E R28, desc[UR10][R28.64] ;  /* 0x0000000a1c1c7981 */ /* 0x000ea8000c1e1900 */
[----:B------:R-:W-:Y:S01]  /*0ef0*/  IMAD.WIDE.U32 R20, R21, 0x4, R16 ;  /* 0x0000000415147825 */ /* 0x000fe200078e0010 */
[----:B------:R0:W3:Y:S05]  /*0f00*/  LDG.E R18, desc[UR10][R18.64] ;  /* 0x0000000a12127981 */ /* 0x0000ea000c1e1900 */
[----:B------:R-:W4:Y:S01]  /*0f10*/  LDG.E R21, desc[UR10][R20.64] ;  /* 0x0000000a14157981 */ /* 0x000f22000c1e1900 */
[----:B------:R-:W-:-:S02]  /*0f20*/  SHF.L.W.U32 R10, R8, R10, RZ ;  /* 0x0000000a080a7219 */ /* 0x000fc40000000eff */
[C---:B------:R-:W-:Y:S02]  /*0f30*/  SHF.L.W.U32 R24, R8.reuse, R23, RZ ;  /* 0x0000001708187219 */ /* 0x040fe40000000eff */
[C---:B------:R-:W-:Y:S02]  /*0f40*/  SHF.L.W.U32 R22, R8.reuse, R22, RZ ;  /* 0x0000001608167219 */ /* 0x040fe40000000eff */
[----:B------:R-:W-:Y:S02]  /*0f50*/  SHF.L.W.U32 R26, R8, R7, RZ ;  /* 0x00000007081a7219 */ /* 0x000fe40000000eff */
[----:B0-----:R-:W-:Y:S02]  /*0f60*/  SHF.R.U32.HI R19, RZ, 0x5, R7 ;  /* 0x00000005ff137819 */ /* 0x001fe40000011607 */
[----:B--2---:R-:W-:Y:S01]  /*0f70*/  LOP3.LUT R24, R28, R24, R10, 0x80, !PT ;  /* 0x000000181c187212 */ /* 0x004fe200078e800a */
[----:B------:R-:W-:-:S05]  /*0f80*/  VIADD R10, R6, 0x3 ;  /* 0x00000003060a7836 */ /* 0x000fca0000000000 */
[----:B------:R-:W-:Y:S02]  /*0f90*/  SHF.R.U32.HI R29, RZ, 0x5, R10 ;  /* 0x00000005ff1d7819 */ /* 0x000fe4000001160a */
[----:B----4-:R-:W-:-:S03]  /*0fa0*/  LOP3.LUT R12, R12, R24, R21, 0x78, !PT ;  /* 0x000000180c0c7212 */ /* 0x010fc600078e7815 */
[----:B------:R-:W-:Y:S01]  /*0fb0*/  IMAD.WIDE.U32 R28, R29, 0x4, R14 ;  /* 0x000000041d1c7825 */ /* 0x000fe200078e000e */
[----:B------:R-:W-:Y:S02]  /*0fc0*/  SHF.R.U32.HI R21, RZ, 0x5, R25 ;  /* 0x00000005ff157819 */ /* 0x000fe40000011619 */
[----:B---3--:R-:W-:Y:S01]  /*0fd0*/  LOP3.LUT R22, R18, R26, R22, 0x80, !PT ;  /* 0x0000001a12167212 */ /* 0x008fe200078e8016 */
[--C-:B------:R-:W-:Y:S02]  /*0fe0*/  IMAD.WIDE.U32 R18, R19, 0x4, R16.reuse ;  /* 0x0000000413127825 */ /* 0x100fe400078e0010 */
[----:B------:R-:W2:Y:S02]  /*0ff0*/  LDG.E R28, desc[UR10][R28.64] ;  /* 0x0000000a1c1c7981 */ /* 0x000ea4000c1e1900 */
[----:B------:R-:W-:Y:S02]  /*1000*/  IMAD.WIDE.U32 R20, R21, 0x4, R16 ;  /* 0x0000000415147825 */ /* 0x000fe400078e0010 */
[----:B------:R-:W3:Y:S04]  /*1010*/  LDG.E R19, desc[UR10][R18.64] ;  /* 0x0000000a12137981 */ /* 0x000ee8000c1e1900 */
[----:B------:R-:W4:Y:S01]  /*1020*/  LDG.E R21, desc[UR10][R20.64] ;  /* 0x0000000a14157981 */ /* 0x000f22000c1e1900 */
[----:B------:R-:W-:Y:S01]  /*1030*/  UIADD3 UR4, UPT, UPT, UR4, 0x8, URZ ;  /* 0x0000000804047890 */ /* 0x000fe2000fffe0ff */
[----:B------:R-:W-:-:S02]  /*1040*/  SHF.L.W.U32 R10, R8, R10, RZ ;  /* 0x0000000a080a7219 */ /* 0x000fc40000000eff */
[----:B------:R-:W-:Y:S01]  /*1050*/  SHF.L.W.U32 R8, R8, R25, RZ ;  /* 0x0000001908087219 */ /* 0x000fe20000000eff */
[----:B------:R-:W-:Y:S01]  /*1060*/  UISETP.NE.AND UP0, UPT, UR4, URZ, UPT ;  /* 0x000000ff0400728c */ /* 0x000fe2000bf05270 */
[C---:B------:R-:W-:Y:S02]  /*1070*/  IMAD R2, R4.reuse, 0x8, R2 ;  /* 0x0000000804027824 */ /* 0x040fe400078e0202 */
[C---:B------:R-:W-:Y:S02]  /*1080*/  IMAD R9, R4.reuse, 0x8, R9 ;  /* 0x0000000804097824 */ /* 0x040fe400078e0209 */
[C---:B------:R-:W-:Y:S02]  /*1090*/  IMAD R11, R4.reuse, 0x8, R11 ;  /* 0x00000008040b7824 */ /* 0x040fe400078e020b */
[C---:B------:R-:W-:Y:S02]  /*10a0*/  IMAD R13, R4.reuse, 0x8, R13 ;  /* 0x00000008040d7824 */ /* 0x040fe400078e020d */
[----:B------:R-:W-:-:S02]  /*10b0*/  IMAD R23, R4, 0x8, R23 ;  /* 0x0000000804177824 */ /* 0x000fc400078e0217 */
[C---:B------:R-:W-:Y:S02]  /*10c0*/  IMAD R25, R4.reuse, 0x8, R25 ;  /* 0x0000000804197824 */ /* 0x040fe400078e0219 */
[----:B------:R-:W-:Y:S02]  /*10d0*/  IMAD R27, R4, 0x8, R27 ;  /* 0x00000008041b7824 */ /* 0x000fe400078e021b */
[----:B------:R-:W-:Y:S02]  /*10e0*/  VIADD R6, R6, 0x8 ;  /* 0x0000000806067836 */ /* 0x000fe40000000000 */
[----:B------:R-:W-:Y:S01]  /*10f0*/  IMAD R7, R4, 0x8, R7 ;  /* 0x0000000804077824 */ /* 0x000fe200078e0207 */
[----:B--2---:R-:W-:Y:S02]  /*1100*/  LOP3.LUT R8, R28, R8, R10, 0x80, !PT ;  /* 0x000000081c087212 */ /* 0x004fe400078e800a */
[----:B---3--:R-:W-:Y:S02]  /*1110*/  LOP3.LUT R22, R22, R19, RZ, 0xc0, !PT ;  /* 0x0000001316167212 */ /* 0x008fe400078ec0ff */
[----:B----4-:R-:W-:-:S04]  /*1120*/  LOP3.LUT R8, R12, R8, R21, 0x78, !PT ;  /* 0x000000080c087212 */ /* 0x010fc800078e7815 */
[----:B------:R-:W-:Y:S01]  /*1130*/  LOP3.LUT R10, R22, R8, RZ, 0x3c, !PT ;  /* 0x00000008160a7212 */ /* 0x000fe200078e3cff */
[----:B------:R-:W-:Y:S06]  /*1140*/  BRA.U UP0, `(.L_x_6) ;  /* 0xfffffff9006c7547 */ /* 0x000fec000b83ffff */
[----:B------:R-:W-:-:S05]  /*1150*/  UMOV UR4, UR6 ;  /* 0x0000000600047c82 */ /* 0x000fca0008000000 */
.L_x_5:
[----:B------:R-:W-:-:S09]  /*1160*/  UISETP.NE.AND UP0, UPT, UR8, URZ, UPT ;  /* 0x000000ff0800728c */ /* 0x000fd2000bf05270 */
[----:B------:R-:W-:Y:S05]  /*1170*/  BRA.U !UP0, `(.L_x_7) ;  /* 0x0000000508c47547 */ /* 0x000fea000b800000 */
[----:B------:R-:W-:Y:S02]  /*1180*/  UIADD3 UR9, UPT, UPT, UR8, -0x1, URZ ;  /* 0xffffffff08097890 */ /* 0x000fe4000fffe0ff */
[----:B------:R-:W-:Y:S02]  /*1190*/  UISETP.NE.AND UP1, UPT, UR5, URZ, UPT ;  /* 0x000000ff0500728c */ /* 0x000fe4000bf25270 */
[----:B------:R-:W-:-:S09]  /*11a0*/  UISETP.GE.U32.AND UP0, UPT, UR9, 0x3, UPT ;  /* 0x000000030900788c */ /* 0x000fd2000bf06070 */
[----:B------:R-:W-:Y:S05]  /*11b0*/  BRA.U !UP0, `(.L_x_8) ;  /* 0x0000000108dc7547 */ /* 0x000fea000b800000 */
[----:B------:R-:W0:Y:S01]  /*11c0*/  LDC R24, c[0x0][0x39c] ;  /* 0x0000e700ff187b82 */ /* 0x000e220000000800 */
[----:B------:R-:W-:-:S04]  /*11d0*/  IMAD R4, R0, R5, UR4 ;  /* 0x0000000400047e24 */ /* 0x000fc8000f8e0205 */
[C---:B------:R-:W-:Y:S01]  /*11e0*/  VIADD R21, R4.reuse, 0x1 ;  /* 0x0000000104157836 */ /* 0x040fe20000000000 */
[----:B------:R-:W-:Y:S01]  /*11f0*/  SHF.R.U32.HI R29, RZ, 0x5, R4 ;  /* 0x00000005ff1d7819 */ /* 0x000fe20000011604 */
[----:B------:R-:W-:Y:S01]  /*1200*/  VIADD R20, R4, 0x2 ;  /* 0x0000000204147836 */ /* 0x000fe20000000000 */
[----:B------:R-:W1:Y:S02]  /*1210*/  LDC.64 R8, c[0x0][0x380] ;  /* 0x0000e000ff087b82 */ /* 0x000e640000000a00 */
[----:B------:R-:W-:-:S06]  /*1220*/  SHF.R.U32.HI R17, RZ, 0x5, R21 ;  /* 0x00000005ff117819 */ /* 0x000fcc0000011615 */
[----:B------:R-:W2:Y:S01]  /*1230*/  LDC.64 R6, c[0x0][0x390] ;  /* 0x0000e400ff067b82 */ /* 0x000ea20000000a00 */
[----:B0-----:R-:W-:-:S04]  /*1240*/  IMAD R2, R24, UR4, R3 ;  /* 0x0000000418027c24 */ /* 0x001fc8000f8e0203 */
[----:B------:R-:W-:Y:S01]  /*1250*/  IMAD.IADD R11, R2, 0x1, R24 ;  /* 0x00000001020b7824 */ /* 0x000fe200078e0218 */
[----:B------:R-:W-:Y:S01]  /*1260*/  SHF.R.U32.HI R19, RZ, 0x5, R2 ;  /* 0x00000005ff137819 */ /* 0x000fe20000011602 */
[----:B-1----:R-:W-:Y:S01]  /*1270*/  IMAD.WIDE.U32 R28, R29, 0x4, R8 ;  /* 0x000000041d1c7825 */ /* 0x002fe200078e0008 */
[----:B------:R-:W-:-:S03]  /*1280*/  SHF.R.U32.HI R13, RZ, 0x5, R20 ;  /* 0x00000005ff0d7819 */ /* 0x000fc60000011614 */
[----:B------:R-:W-:Y:S01]  /*1290*/  IMAD.WIDE.U32 R16, R17, 0x4, R8 ;  /* 0x0000000411107825 */ /* 0x000fe200078e0008 */
[----:B------:R-:W-:Y:S01]  /*12a0*/  SHF.R.U32.HI R15, RZ, 0x5, R11 ;  /* 0x00000005ff0f7819 */ /* 0x000fe2000001160b */
[----:B------:R-:W3:Y:S02]  /*12b0*/  LDG.E R22, desc[UR10][R28.64] ;  /* 0x0000000a1c167981 */ /* 0x000ee4000c1e1900 */
[----:B------:R-:W-:Y:S02]  /*12c0*/  IMAD.IADD R25, R11, 0x1, R24 ;  /* 0x000000010b197824 */ /* 0x000fe400078e0218 */
[----:B------:R-:W-:Y:S01]  /*12d0*/  VIADD R26, R4, 0x3 ;  /* 0x00000003041a7836 */ /* 0x000fe20000000000 */
[----:B------:R0:W4:Y:S01]  /*12e0*/  LDG.E R23, desc[UR10][R16.64] ;  /* 0x0000000a10177981 */ /* 0x000122000c1e1900 */
[----:B--2---:R-:W-:-:S03]  /*12f0*/  IMAD.WIDE.U32 R18, R19, 0x4, R6 ;  /* 0x0000000413127825 */ /* 0x004fc600078e0006 */
[----:B------:R-:W-:Y:S01]  /*1300*/  SHF.R.U32.HI R27, RZ, 0x5, R26 ;  /* 0x00000005ff1b7819 */ /* 0x000fe2000001161a */
[----:B------:R-:W-:Y:S02]  /*1310*/  IMAD.IADD R24, R25, 0x1, R24 ;  /* 0x0000000119187824 */ /* 0x000fe400078e0218 */
[----:B------:R-:W-:Y:S01]  /*1320*/  IMAD.WIDE.U32 R12, R13, 0x4, R8 ;  /* 0x000000040d0c7825 */ /* 0x000fe200078e0008 */
[----:B------:R1:W2:Y:S01]  /*1330*/  LDG.E R18, desc[UR10][R18.64] ;  /* 0x0000000a12127981 */ /* 0x0002a2000c1e1900 */
[----:B0-----:R-:W-:Y:S02]  /*1340*/  SHF.R.U32.HI R17, RZ, 0x5, R25 ;  /* 0x00000005ff117819 */ /* 0x001fe40000011619 */
[--C-:B------:R-:W-:Y:S02]  /*1350*/  IMAD.WIDE.U32 R14, R15, 0x4, R6.reuse ;  /* 0x000000040f0e7825 */ /* 0x100fe400078e0006 */
[----:B------:R-:W5:Y:S02]  /*1360*/  LDG.E R12, desc[UR10][R12.64] ;  /* 0x0000000a0c0c7981 */ /* 0x000f64000c1e1900 */
[----:B------:R-:W-:-:S02]  /*1370*/  IMAD.WIDE.U32 R16, R17, 0x4, R6 ;  /* 0x0000000411107825 */ /* 0x000fc400078e0006 */
[----:B------:R-:W5:Y:S01]  /*1380*/  LDG.E R14, desc[UR10][R14.64] ;  /* 0x0000000a0e0e7981 */ /* 0x000f62000c1e1900 */
[----:B-1----:R-:W-:Y:S01]  /*1390*/  SHF.R.U32.HI R19, RZ, 0x5, R24 ;  /* 0x00000005ff137819 */ /* 0x002fe20000011618 */
[----:B------:R-:W-:Y:S02]  /*13a0*/  IMAD.WIDE.U32 R8, R27, 0x4, R8 ;  /* 0x000000041b087825 */ /* 0x000fe400078e0008 */
[----:B------:R-:W5:Y:S02]  /*13b0*/  LDG.E R16, desc[UR10][R16.64] ;  /* 0x0000000a10107981 */ /* 0x000f64000c1e1900 */
[----:B------:R-:W-:Y:S02]  /*13c0*/  IMAD.WIDE.U32 R6, R19, 0x4, R6 ;  /* 0x0000000413067825 */ /* 0x000fe400078e0006 */
[----:B------:R-:W5:Y:S04]  /*13d0*/  LDG.E R8, desc[UR10][R8.64] ;  /* 0x0000000a08087981 */ /* 0x000f68000c1e1900 */
[----:B------:R0:W5:Y:S01]  /*13e0*/  LDG.E R6, desc[UR10][R6.64] ;  /* 0x0000000a06067981 */ /* 0x000162000c1e1900 */
[----:B------:R-:W-:-:S05]  /*13f0*/  IMAD.MOV.U32 R19, RZ, RZ, 0x1 ;  /* 0x00000001ff137424 */ /* 0x000fca00078e00ff */
[C---:B------:R-:W-:Y:S02]  /*1400*/  SHF.L.W.U32 R27, R19.reuse, R4, RZ ;  /* 0x00000004131b7219 */ /* 0x040fe40000000eff */
[C---:B------:R-:W-:Y:S02]  /*1410*/  SHF.L.W.U32 R2, R19.reuse, R2, RZ ;  /* 0x0000000213027219 */ /* 0x040fe40000000eff */
[C---:B------:R-:W-:Y:S02]  /*1420*/  SHF.L.W.U32 R11, R19.reuse, R11, RZ ;  /* 0x0000000b130b7219 */ /* 0x040fe40000000eff */
[C---:B------:R-:W-:Y:S02]  /*1430*/  SHF.L.W.U32 R25, R19.reuse, R25, RZ ;  /* 0x0000001913197219 */ /* 0x040fe40000000eff */
[----:B0-----:R-:W-:Y:S01]  /*1440*/  SHF.L.W.U32 R7, R19, R26, RZ ;  /* 0x0000001a13077219 */ /* 0x001fe20000000eff */
[----:B------:R-:W-:Y:S01]  /*1450*/  UIADD3 UR4, UPT, UPT, UR4, 0x4, URZ ;  /* 0x0000000404047890 */ /* 0x000fe2000fffe0ff */
[----:B---3--:R-:W-:-:S02]  /*1460*/  LOP3.LUT R27, R22, R2, R27, 0x80, !PT ;  /* 0x00000002161b7212 */ /* 0x008fc400078e801b */
[----:B------:R-:W-:-:S04]  /*1470*/  SHF.L.W.U32 R2, R19, R21, RZ ;  /* 0x0000001513027219 */ /* 0x000fc80000000eff */
[----:B----4-:R-:W-:Y:S02]  /*1480*/  LOP3.LUT R2, R23, R11, R2, 0x80, !PT ;  /* 0x0000000b17027212 */ /* 0x010fe400078e8002 */
[----:B------:R-:W-:Y:S02]  /*1490*/  SHF.L.W.U32 R11, R19, R20, RZ ;  /* 0x00000014130b7219 */ /* 0x000fe40000000eff */
[----:B--2---:R-:W-:Y:S02]  /*14a0*/  LOP3.LUT R27, R27, R18, RZ, 0xc0, !PT ;  /* 0x000000121b1b7212 */ /* 0x004fe400078ec0ff */
[----:B------:R-:W-:Y:S02]  /*14b0*/  SHF.L.W.U32 R19, R19, R24, RZ ;  /* 0x0000001813137219 */ /* 0x000fe40000000eff */
[----:B-----5:R-:W-:Y:S02]  /*14c0*/  LOP3.LUT R11, R12, R25, R11, 0x80, !PT ;  /* 0x000000190c0b7212 */ /* 0x020fe400078e800b */
[----:B------:R-:W-:-:S04]  /*14d0*/  LOP3.LUT R27, R27, R2, R14, 0x78, !PT ;  /* 0x000000021b1b7212 */ /* 0x000fc800078e780e */
[----:B------:R-:W-:Y:S02]  /*14e0*/  LOP3.LUT R11, R27, R11, R16, 0x78, !PT ;  /* 0x0000000b1b0b7212 */ /* 0x000fe400078e7810 */
[----:B------:R-:W-:Y:S02]  /*14f0*/  LOP3.LUT R7, R8, R19, R7, 0x80, !PT ;  /* 0x0000001308077212 */ /* 0x000fe400078e8007 */
[----:B------:R-:W-:Y:S02]  /*1500*/  LOP3.LUT R8, R11, R10, RZ, 0x3c, !PT ;  /* 0x0000000a0b087212 */ /* 0x000fe400078e3cff */
[----:B------:R-:W-:-:S04]  /*1510*/  LOP3.LUT R22, R7, R6, RZ, 0xc0, !PT ;  /* 0x0000000607167212 */ /* 0x000fc800078ec0ff */
[----:B------:R-:W-:-:S07]  /*1520*/  LOP3.LUT R10, R22, R8, RZ, 0x3c, !PT ;  /* 0x00000008160a7212 */ /* 0x000fce00078e3cff */
.L_x_8:
[----:B------:R-:W-:Y:S05]  /*1530*/  BRA.U !UP1, `(.L_x_7) ;  /* 0x0000000109d47547 */ /* 0x000fea000b800000 */
[----:B------:R-:W-:Y:S01]  /*1540*/  UISETP.NE.AND UP0, UPT, UR5, 0x1, UPT ;  /* 0x000000010500788c */ /* 0x000fe2000bf05270 */
[----:B------:R-:W-:-:S08]  /*1550*/  LOP3.LUT P0, RZ, R5, 0x1, RZ, 0xc0, !PT ;  /* 0x0000000105ff7812 */ /* 0x000fd0000780c0ff */
[----:B------:R-:W-:Y:S05]  /*1560*/  BRA.U !UP0, `(.L_x_9) ;  /* 0x0000000108787547 */ /* 0x000fea000b800000 */
[----:B------:R-:W0:Y:S01]  /*1570*/  LDC R4, c[0x0][0x39c] ;  /* 0x0000e700ff047b82 */ /* 0x000e220000000800 */
[----:B------:R-:W-:-:S04]  /*1580*/  IMAD R16, R0, R5, UR4 ;  /* 0x0000000400107e24 */ /* 0x000fc8000f8e0205 */
[----:B------:R-:W-:Y:S01]  /*1590*/  VIADD R2, R16, 0x1 ;  /* 0x0000000110027836 */ /* 0x000fe20000000000 */
[----:B------:R-:W-:Y:S02]  /*15a0*/  SHF.R.U32.HI R13, RZ, 0x5, R16 ;  /* 0x00000005ff0d7819 */ /* 0x000fe40000011610 */
[----:B------:R-:W1:Y:S02]  /*15b0*/  LDC.64 R8, c[0x0][0x380] ;  /* 0x0000e000ff087b82 */ /* 0x000e640000000a00 */
[----:B------:R-:W-:-:S06]  /*15c0*/  SHF.R.U32.HI R17, RZ, 0x5, R2 ;  /* 0x00000005ff117819 */ /* 0x000fcc0000011602 */
[----:B------:R-:W2:Y:S01]  /*15d0*/  LDC.64 R6, c[0x0][0x390] ;  /* 0x0000e400ff067b82 */ /* 0x000ea20000000a00 */
[----:B0-----:R-:W-:-:S04]  /*15e0*/  IMAD R11, R4, UR4, R3 ;  /* 0x00000004040b7c24 */ /* 0x001fc8000f8e0203 */
[----:B------:R-:W-:Y:S01]  /*15f0*/  IMAD.IADD R4, R11, 0x1, R4 ;  /* 0x000000010b047824 */ /* 0x000fe200078e0204 */
[----:B------:R-:W-:Y:S01]  /*1600*/  SHF.R.U32.HI R15, RZ, 0x5, R11 ;  /* 0x00000005ff0f7819 */ /* 0x000fe2000001160b */
[----:B-1----:R-:W-:-:S03]  /*1610*/  IMAD.WIDE.U32 R12, R13, 0x4, R8 ;  /* 0x000000040d0c7825 */ /* 0x002fc600078e0008 */
[----:B------:R-:W-:Y:S01]  /*1620*/  SHF.R.U32.HI R19, RZ, 0x5, R4 ;  /* 0x00000005ff137819 */ /* 0x000fe20000011604 */
[----:B------:R-:W-:Y:S02]  /*1630*/  IMAD.WIDE.U32 R8, R17, 0x4, R8 ;  /* 0x0000000411087825 */ /* 0x000fe400078e0008 */
[----:B------:R-:W3:Y:S02]  /*1640*/  LDG.E R12, desc[UR10][R12.64] ;  /* 0x0000000a0c0c7981 */ /* 0x000ee4000c1e1900 */
[--C-:B--2---:R-:W-:Y:S02]  /*1650*/  IMAD.WIDE.U32 R14, R15, 0x4, R6.reuse ;  /* 0x000000040f0e7825 */ /* 0x104fe400078e0006 */
[----:B------:R-:W2:Y:S02]  /*1660*/  LDG.E R8, desc[UR10][R8.64] ;  /* 0x0000000a08087981 */ /* 0x000ea4000c1e1900 */
[----:B------:R-:W-:Y:S02]  /*1670*/  IMAD.WIDE.U32 R6, R19, 0x4, R6 ;  /* 0x0000000413067825 */ /* 0x000fe400078e0006 */
[----:B------:R-:W4:Y:S04]  /*1680*/  LDG.E R15, desc[UR10][R14.64] ;  /* 0x0000000a0e0f7981 */ /* 0x000f28000c1e1900 */
[----:B------:R-:W5:Y:S01]  /*1690*/  LDG.E R6, desc[UR10][R6.64] ;  /* 0x0000000a06067981 */ /* 0x000f62000c1e1900 */
[----:B------:R-:W-:-:S05]  /*16a0*/  IMAD.MOV.U32 R17, RZ, RZ, 0x1 ;  /* 0x00000001ff117424 */ /* 0x000fca00078e00ff */
[C---:B------:R-:W-:Y:S02]  /*16b0*/  SHF.L.W.U32 R19, R17.reuse, R16, RZ ;  /* 0x0000001011137219 */ /* 0x040fe40000000eff */
[C---:B------:R-:W-:Y:S02]  /*16c0*/  SHF.L.W.U32 R11, R17.reuse, R11, RZ ;  /* 0x0000000b110b7219 */ /* 0x040fe40000000eff */
[C---:B------:R-:W-:Y:S02]  /*16d0*/  SHF.L.W.U32 R21, R17.reuse, R2, RZ ;  /* 0x0000000211157219 */ /* 0x040fe40000000eff */
[----:B------:R-:W-:Y:S01]  /*16e0*/  SHF.L.W.U32 R4, R17, R4, RZ ;  /* 0x0000000411047219 */ /* 0x000fe20000000eff */
[----:B------:R-:W-:Y:S01]  /*16f0*/  UIADD3 UR4, UPT, UPT, UR4, 0x2, URZ ;  /* 0x0000000204047890 */ /* 0x000fe2000fffe0ff */
[----:B---3--:R-:W-:Y:S02]  /*1700*/  LOP3.LUT R11, R12, R11, R19, 0x80, !PT ;  /* 0x0000000b0c0b7212 */ /* 0x008fe400078e8013 */
[----:B--2---:R-:W-:-:S02]  /*1710*/  LOP3.LUT R21, R8, R4, R21, 0x80, !PT ;  /* 0x0000000408157212 */ /* 0x004fc400078e8015 */
[----:B----4-:R-:W-:Y:S02]  /*1720*/  LOP3.LUT R8, R10, R11, R15, 0x78, !PT ;  /* 0x0000000b0a087212 */ /* 0x010fe400078e780f */
[----:B-----5:R-:W-:-:S04]  /*1730*/  LOP3.LUT R22, R21, R6, RZ, 0xc0, !PT ;  /* 0x0000000615167212 */ /* 0x020fc800078ec0ff */
[----:B------:R-:W-:-:S07]  /*1740*/  LOP3.LUT R10, R22, R8, RZ, 0x3c, !PT ;  /* 0x00000008160a7212 */ /* 0x000fce00078e3cff */
.L_x_9:
[----:B------:R-:W-:Y:S05]  /*1750*/  @!P0 BRA `(.L_x_7) ;  /* 0x00000000004c8947 */ /* 0x000fea0003800000 */
[----:B------:R-:W0:Y:S01]  /*1760*/  LDC R4, c[0x0][0x39c] ;  /* 0x0000e700ff047b82 */ /* 0x000e220000000800 */
[----:B------:R-:W-:-:S05]  /*1770*/  IMAD R2, R0, R5, UR4 ;  /* 0x0000000400027e24 */ /* 0x000fca000f8e0205 */
[----:B------:R-:W-:Y:S02]  /*1780*/  SHF.R.U32.HI R5, RZ, 0x5, R2 ;  /* 0x00000005ff057819 */ /* 0x000fe40000011602 */
[----:B------:R-:W1:Y:S08]  /*1790*/  LDC.64 R6, c[0x0][0x380] ;  /* 0x0000e000ff067b82 */ /* 0x000e700000000a00 */
[----:B------:R-:W2:Y:S01]  /*17a0*/  LDC.64 R8, c[0x0][0x390] ;  /* 0x0000e400ff087b82 */ /* 0x000ea20000000a00 */
[----:B0-----:R-:W-:-:S05]  /*17b0*/  IMAD R11, R4, UR4, R3 ;  /* 0x00000004040b7c24 */ /* 0x001fca000f8e0203 */
[----:B------:R-:W-:Y:S01]  /*17c0*/  SHF.R.U32.HI R13, RZ, 0x5, R11 ;  /* 0x00000005ff0d7819 */ /* 0x000fe2000001160b */
[----:B-1----:R-:W-:-:S06]  /*17d0*/  IMAD.WIDE.U32 R4, R5, 0x4, R6 ;  /* 0x0000000405047825 */ /* 0x002fcc00078e0006 */
[----:B------:R-:W3:Y:S01]  /*17e0*/  LDG.E R4, desc[UR10][R4.64] ;  /* 0x0000000a04047981 */ /* 0x000ee2000c1e1900 */
[----:B--2---:R-:W-:-:S06]  /*17f0*/  IMAD.WIDE.U32 R6, R13, 0x4, R8 ;  /* 0x000000040d067825 */ /* 0x004fcc00078e0008 */
[----:B------:R-:W2:Y:S01]  /*1800*/  LDG.E R6, desc[UR10][R6.64] ;  /* 0x0000000a06067981 */ /* 0x000ea2000c1e1900 */
[----:B------:R-:W-:-:S05]  /*1810*/  IMAD.MOV.U32 R8, RZ, RZ, 0x1 ;  /* 0x00000001ff087424 */ /* 0x000fca00078e00ff */
[C---:B------:R-:W-:Y:S02]  /*1820*/  SHF.L.W.U32 R9, R8.reuse, R2, RZ ;  /* 0x0000000208097219 */ /* 0x040fe40000000eff */
[----:B------:R-:W-:Y:S01]  /*1830*/  SHF.L.W.U32 R11, R8, R11, RZ ;  /* 0x0000000b080b7219 */ /* 0x000fe20000000eff */
[----:B------:R-:W-:-:S03]  /*1840*/  IMAD.MOV.U32 R8, RZ, RZ, R10 ;  /* 0x000000ffff087224 */ /* 0x000fc600078e000a */
[----:B---3--:R-:W-:-:S04]  /*1850*/  LOP3.LUT R9, R4, R11, R9, 0x80, !PT ;  /* 0x0000000b04097212 */ /* 0x008fc800078e8009 */
[----:B--2---:R-:W-:-:S04]  /*1860*/  LOP3.LUT R22, R9, R6, RZ, 0xc0, !PT ;  /* 0x0000000609167212 */ /* 0x004fc800078ec0ff */
[----:B------:R-:W-:-:S05]  /*1870*/  LOP3.LUT R2, R22, R10, RZ, 0x3c, !PT ;  /* 0x0000000a16027212 */ /* 0x000fca00078e3cff */
[----:B------:R-:W-:-:S07]  /*1880*/  IMAD.MOV.U32 R10, RZ, RZ, R2 ;  /* 0x000000ffff0a7224 */ /* 0x000fce00078e0002 */
.L_x_7:
[----:B------:R-:W0:Y:S01]  /*1890*/  LDCU UR4, c[0x0][0x39c] ;  /* 0x00007380ff0477ac */ /* 0x000e220008000800 */
[----:B------:R-:W1:Y:S01]  /*18a0*/  LDC.64 R4, c[0x0][0x3a0] ;  /* 0x0000e800ff047b82 */ /* 0x000e620000000a00 */
[----:B------:R-:W-:Y:S01]  /*18b0*/  ISETP.NE.AND P0, PT, R22, R8, PT ;  /* 0x000000081600720c */ /* 0x000fe20003f05270 */
[----:B0-----:R-:W-:-:S05]  /*18c0*/  IMAD R7, R0, UR4, R3 ;  /* 0x0000000400077c24 */ /* 0x001fca000f8e0203 */
[----:B------:R-:W-:-:S05]  /*18d0*/  SHF.R.U32.HI R9, RZ, 0x5, R7 ;  /* 0x00000005ff097819 */ /* 0x000fca0000011607 */
[----:B-1----:R-:W-:-:S05]  /*18e0*/  IMAD.WIDE.U32 R4, R9, 0x4, R4 ;  /* 0x0000000409047825 */ /* 0x002fca00078e0004 */
[----:B------:R-:W2:Y:S01]  /*18f0*/  @P0 LDG.E R2, desc[UR10][R4.64] ;  /* 0x0000000a04020981 */ /* 0x000ea2000c1e1900 */
[----:B------:R-:W-:-:S05]  /*1900*/  IMAD.MOV.U32 R6, RZ, RZ, 0x1 ;  /* 0x00000001ff067424 */ /* 0x000fca00078e00ff */
[----:B------:R-:W-:-:S04]  /*1910*/  SHF.L.W.U32 R7, R6, R7, RZ ;  /* 0x0000000706077219 */ /* 0x000fc80000000eff */
[----:B--2---:R-:W-:-:S05]  /*1920*/  @P0 LOP3.LUT R9, R2, R7, RZ, 0xfc, !PT ;  /* 0x0000000702090212 */ /* 0x004fca00078efcff */
[----:B------:R0:W-:Y:S04]  /*1930*/  @P0 STG.E desc[UR10][R4.64], R9 ;  /* 0x0000000904000986 */ /* 0x0001e8000c10190a */
[----:B------:R-:W2:Y:S01]  /*1940*/  @!P0 LDG.E R2, desc[UR10][R4.64] ;  /* 0x0000000a04028981 */ /* 0x000ea2000c1e1900 */
[----:B------:R-:W-:Y:S01]  /*1950*/  VIADD R3, R3, 0x1 ;  /* 0x0000000103037836 */ /* 0x000fe20000000000 */
[----:B--2---:R-:W-:-:S05]  /*1960*/  @!P0 LOP3.LUT R7, R2, R7, RZ, 0x30, !PT ;  /* 0x0000000702078212 */ /* 0x004fca00078e30ff */
[----:B------:R0:W-:Y:S01]  /*1970*/  @!P0 STG.E desc[UR10][R4.64], R7 ;  /* 0x0000000704008986 */ /* 0x0001e2000c10190a */
[----:B------:R-:W-:-:S13]  /*1980*/  ISETP.NE.AND P0, PT, R3, UR4, PT ;  /* 0x0000000403007c0c */ /* 0x000fda000bf05270 */
[----:B0-----:R-:W-:Y:S05]  /*1990*/  @P0 BRA `(.L_x_10) ;  /* 0xfffffff000140947 */ /* 0x001fea000383ffff */
[----:B------:R-:W-:Y:S05]  /*19a0*/  EXIT ;  /* 0x000000000000794d */ /* 0x000fea0003800000 */
.L_x_11:
[----:B------:R-:W-:-:S00]  /*19b0*/  BRA `(.L_x_11) ;  /* 0xfffffffc00fc7947 */ /* 0x000fc0000383ffff */
[----:B------:R-:W-:-:S00]  /*19c0*/  NOP ;  /* 0x0000000000007918 */ /* 0x000fc00000000000 */
        /* <DEDUP_REMOVED lines=11> */
.L_x_12:


//--------------------- .nv.shared.reserved.0     --------------------------
	.section	.nv.shared.reserved.0,"aw",@nobits
	.weak		__nv_reservedSMEM_offset_0_alias
	.size		__nv_reservedSMEM_offset_0_alias, 0, 64
	.other		__nv_reservedSMEM_offset_0_alias,@"STO_CUDA_RESERVED_SHARED STV_DEFAULT"
__nv_reservedSMEM_offset_0_alias:
	.zero		0
	.zero		64


//--------------------- .nv.constant0._Z18gpu_multiplicationPKjjjS0_jjPj --------------------------
	.section	.nv.constant0._Z18gpu_multiplicationPKjjjS0_jjPj,"a",@progbits
	.sectionflags	@""
	.align	4
.nv.constant0._Z18gpu_multiplicationPKjjjS0_jjPj:
	.zero		936


//--------------------- SYMBOLS --------------------------

	.type		.nv.reservedSmem.offset0,@object
	.size		.nv.reservedSmem.offset0,0x4
